	.target	sm_100a

	.elftype	@"ET_EXEC"


//--------------------- .note.nv.tkinfo           --------------------------
	.section	.note.nv.tkinfo,"",@"SHT_NOTE"
	.sectionflags	@"SHF_NOTE_NV_TKINFO"
	.tkinfo
        /*0018*/ 	.word	0x00000002
        /*0030*/ 	.string	""
        /*0030*/ 	.string	"ptxas"
        /*0030*/ 	.string	"Cuda compilation tools, release 13.0, V13.0.88"
        /*0030*/ 	.string	"Build cuda_13.0.r13.0/compiler.36424714_0"
        /*0030*/ 	.string	"-arch sm_100a -m 64 "



//--------------------- .note.nv.cuinfo           --------------------------
	.section	.note.nv.cuinfo,"",@"SHT_NOTE"
	.sectionflags	@"SHF_NOTE_NV_CUINFO"
        /*0018*/ 	.short	0x0002
        /*001a*/ 	.short	0x0064
        /*001c*/ 	.short	0x0082
	.zero		2


//--------------------- .nv.info                  --------------------------
	.section	.nv.info,"",@"SHT_CUDA_INFO"
	.align	4


	//----- nvinfo : EIATTR_REGCOUNT
	.align		4
        /*0000*/ 	.byte	0x04, 0x2f
        /*0002*/ 	.short	(.L_19 - .L_18)
	.align		4
.L_18:
        /*0004*/ 	.word	index@(_ZN7cutlass13device_kernelINS_4gemm6kernel13GemmUniversalIN4cute5tupleIJiiiiEEENS1_10collective13CollectiveMmaINS1_35MainloopSm100TmaUmmaWarpSpecializedILi4ELi2ELi4ENS5_IJNS4_1CILi2EEENSA_ILi1EEESC_EEEEENS5_IJNSA_ILi64EEENSA_ILi128EEESF_EEENS_10tfloat32_tENS5_IJlSC_lEEESI_SJ_NS4_8TiledMMAINS4_8MMA_AtomIJNS4_17SM100_MMA_TF32_SSISI_SI_fLi64ELi128ELNS4_4UMMA5MajorE0ELSO_0ELNSN_7ScaleInE0ELSP_0EEEEEENS4_6LayoutINS5_IJSC_SC_SC_EEENS5_IJNSA_ILi0EEESU_SU_EEEEENS5_IJNS4_10UnderscoreESX_SX_EEEEENS4_13SM90_TMA_LOADENS4_14ComposedLayoutINS4_7SwizzleILi3ELi4ELi3EEENS4_18smem_ptr_flag_bitsILi32EEENSS_INS5_IJNSA_ILi8EEENSA_ILi32EEEEEENS5_IJS17_SC_EEEEEEEvNS4_8identityENS4_23SM90_TMA_LOAD_MULTICASTES1B_vS1C_EENS_8epilogue10collective18CollectiveEpilogueINS1F_23Sm100TmaWarpSpecializedILi4ELi2ELi16ELb1ELb0EEEJSH_NS5_IJNSS_ISF_SC_EENSS_IS17_SC_EEEEESI_SJ_SI_SJ_NS1F_6fusion15FusionCallbacksIS1J_NS1N_17LinearCombinationISI_fSI_fLNS_15FloatRoundStyleE2EEESH_S1M_JEEENS4_5SM1004TMEM4LOAD26SM100_TMEM_LOAD_16dp128b8xES10_S1B_NS4_17SM75_U32x4_LDSM_NENS4_14SM90_TMA_STOREES1B_NS4_17SM90_U32x4_STSM_NENS4_39AutoVectorizingCopyWithAssumedAlignmentILi128EEEEEEvvEEEEvNT_6ParamsE)
        /*0008*/ 	.word	0x00000050


	//----- nvinfo : EIATTR_FRAME_SIZE
	.align		4
.L_19:
        /*000c*/ 	.byte	0x04, 0x11
        /*000e*/ 	.short	(.L_21 - .L_20)
	.align		4
.L_20:
        /*0010*/ 	.word	index@($__internal_2_$__cuda_sm10x_tcgen05_guardrail_trap_unallocated_columns_being_dealloced)
        /*0014*/ 	.word	0x00000000


	//----- nvinfo : EIATTR_FRAME_SIZE
	.align		4
.L_21:
        /*0018*/ 	.byte	0x04, 0x11
        /*001a*/ 	.short	(.L_23 - .L_22)
	.align		4
.L_22:
        /*001c*/ 	.word	index@($__internal_1_$__cuda_sm10x_tcgen05_guardrail_trap_phase_invalid_during_alloc)
        /*0020*/ 	.word	0x00000000


	//----- nvinfo : EIATTR_FRAME_SIZE
	.align		4
.L_23:
        /*0024*/ 	.byte	0x04, 0x11
        /*0026*/ 	.short	(.L_25 - .L_24)
	.align		4
.L_24:
        /*0028*/ 	.word	index@($__internal_0_$__cuda_sm10x_tcgen05_guardrail_trap_col_being_dealloced_not_returned_by_alloc)
        /*002c*/ 	.word	0x00000000


	//----- nvinfo : EIATTR_FRAME_SIZE
	.align		4
.L_25:
        /*0030*/ 	.byte	0x04, 0x11
        /*0032*/ 	.short	(.L_27 - .L_26)
	.align		4
.L_26:
        /*0034*/ 	.word	index@(_ZN7cutlass13device_kernelINS_4gemm6kernel13GemmUniversalIN4cute5tupleIJiiiiEEENS1_10collective13CollectiveMmaINS1_35MainloopSm100TmaUmmaWarpSpecializedILi4ELi2ELi4ENS5_IJNS4_1CILi2EEENSA_ILi1EEESC_EEEEENS5_IJNSA_ILi64EEENSA_ILi128EEESF_EEENS_10tfloat32_tENS5_IJlSC_lEEESI_SJ_NS4_8TiledMMAINS4_8MMA_AtomIJNS4_17SM100_MMA_TF32_SSISI_SI_fLi64ELi128ELNS4_4UMMA5MajorE0ELSO_0ELNSN_7ScaleInE0ELSP_0EEEEEENS4_6LayoutINS5_IJSC_SC_SC_EEENS5_IJNSA_ILi0EEESU_SU_EEEEENS5_IJNS4_10UnderscoreESX_SX_EEEEENS4_13SM90_TMA_LOADENS4_14ComposedLayoutINS4_7SwizzleILi3ELi4ELi3EEENS4_18smem_ptr_flag_bitsILi32EEENSS_INS5_IJNSA_ILi8EEENSA_ILi32EEEEEENS5_IJS17_SC_EEEEEEEvNS4_8identityENS4_23SM90_TMA_LOAD_MULTICASTES1B_vS1C_EENS_8epilogue10collective18CollectiveEpilogueINS1F_23Sm100TmaWarpSpecializedILi4ELi2ELi16ELb1ELb0EEEJSH_NS5_IJNSS_ISF_SC_EENSS_IS17_SC_EEEEESI_SJ_SI_SJ_NS1F_6fusion15FusionCallbacksIS1J_NS1N_17LinearCombinationISI_fSI_fLNS_15FloatRoundStyleE2EEESH_S1M_JEEENS4_5SM1004TMEM4LOAD26SM100_TMEM_LOAD_16dp128b8xES10_S1B_NS4_17SM75_U32x4_LDSM_NENS4_14SM90_TMA_STOREES1B_NS4_17SM90_U32x4_STSM_NENS4_39AutoVectorizingCopyWithAssumedAlignmentILi128EEEEEEvvEEEEvNT_6ParamsE)
        /*0038*/ 	.word	0x00000000


	//----- nvinfo : EIATTR_MIN_STACK_SIZE
	.align		4
.L_27:
        /*003c*/ 	.byte	0x04, 0x12
        /*003e*/ 	.short	(.L_29 - .L_28)
	.align		4
.L_28:
        /*0040*/ 	.word	index@(_ZN7cutlass13device_kernelINS_4gemm6kernel13GemmUniversalIN4cute5tupleIJiiiiEEENS1_10collective13CollectiveMmaINS1_35MainloopSm100TmaUmmaWarpSpecializedILi4ELi2ELi4ENS5_IJNS4_1CILi2EEENSA_ILi1EEESC_EEEEENS5_IJNSA_ILi64EEENSA_ILi128EEESF_EEENS_10tfloat32_tENS5_IJlSC_lEEESI_SJ_NS4_8TiledMMAINS4_8MMA_AtomIJNS4_17SM100_MMA_TF32_SSISI_SI_fLi64ELi128ELNS4_4UMMA5MajorE0ELSO_0ELNSN_7ScaleInE0ELSP_0EEEEEENS4_6LayoutINS5_IJSC_SC_SC_EEENS5_IJNSA_ILi0EEESU_SU_EEEEENS5_IJNS4_10UnderscoreESX_SX_EEEEENS4_13SM90_TMA_LOADENS4_14ComposedLayoutINS4_7SwizzleILi3ELi4ELi3EEENS4_18smem_ptr_flag_bitsILi32EEENSS_INS5_IJNSA_ILi8EEENSA_ILi32EEEEEENS5_IJS17_SC_EEEEEEEvNS4_8identityENS4_23SM90_TMA_LOAD_MULTICASTES1B_vS1C_EENS_8epilogue10collective18CollectiveEpilogueINS1F_23Sm100TmaWarpSpecializedILi4ELi2ELi16ELb1ELb0EEEJSH_NS5_IJNSS_ISF_SC_EENSS_IS17_SC_EEEEESI_SJ_SI_SJ_NS1F_6fusion15FusionCallbacksIS1J_NS1N_17LinearCombinationISI_fSI_fLNS_15FloatRoundStyleE2EEESH_S1M_JEEENS4_5SM1004TMEM4LOAD26SM100_TMEM_LOAD_16dp128b8xES10_S1B_NS4_17SM75_U32x4_LDSM_NENS4_14SM90_TMA_STOREES1B_NS4_17SM90_U32x4_STSM_NENS4_39AutoVectorizingCopyWithAssumedAlignmentILi128EEEEEEvvEEEEvNT_6ParamsE)
        /*0044*/ 	.word	0x00000000
.L_29:


//--------------------- .nv.compat                --------------------------
	.section	.nv.compat,"",@"SHT_CUDA_COMPAT_INFO"
	.align	4
        /*0000*/ 	.byte	0x02, 0x09, 0x01, 0x00, 0x02, 0x02, 0x02, 0x00, 0x02, 0x05, 0x05, 0x00, 0x03, 0x07, 0x01, 0x01
        /*0010*/ 	.byte	0x02, 0x03, 0x01, 0x00, 0x02, 0x06, 0x01, 0x00, 0x04, 0x0b, 0x08, 0x00, 0x09, 0x00, 0x00, 0x00
        /*0020*/ 	.byte	0x00, 0x00, 0x00, 0x00


//--------------------- .nv.info._ZN7cutlass13device_kernelINS_4gemm6kernel13GemmUniversalIN4cute5tupleIJiiiiEEENS1_10collective13CollectiveMmaINS1_35MainloopSm100TmaUmmaWarpSpecializedILi4ELi2ELi4ENS5_IJNS4_1CILi2EEENSA_ILi1EEESC_EEEEENS5_IJNSA_ILi64EEENSA_ILi128EEESF_EEENS_10tfloat32_tENS5_IJlSC_lEEESI_SJ_NS4_8TiledMMAINS4_8MMA_AtomIJNS4_17SM100_MMA_TF32_SSISI_SI_fLi64ELi128ELNS4_4UMMA5MajorE0ELSO_0ELNSN_7ScaleInE0ELSP_0EEEEEENS4_6LayoutINS5_IJSC_SC_SC_EEENS5_IJNSA_ILi0EEESU_SU_EEEEENS5_IJNS4_10UnderscoreESX_SX_EEEEENS4_13SM90_TMA_LOADENS4_14ComposedLayoutINS4_7SwizzleILi3ELi4ELi3EEENS4_18smem_ptr_flag_bitsILi32EEENSS_INS5_IJNSA_ILi8EEENSA_ILi32EEEEEENS5_IJS17_SC_EEEEEEEvNS4_8identityENS4_23SM90_TMA_LOAD_MULTICASTES1B_vS1C_EENS_8epilogue10collective18CollectiveEpilogueINS1F_23Sm100TmaWarpSpecializedILi4ELi2ELi16ELb1ELb0EEEJSH_NS5_IJNSS_ISF_SC_EENSS_IS17_SC_EEEEESI_SJ_SI_SJ_NS1F_6fusion15FusionCallbacksIS1J_NS1N_17LinearCombinationISI_fSI_fLNS_15FloatRoundStyleE2EEESH_S1M_JEEENS4_5SM1004TMEM4LOAD26SM100_TMEM_LOAD_16dp128b8xES10_S1B_NS4_17SM75_U32x4_LDSM_NENS4_14SM90_TMA_STOREES1B_NS4_17SM90_U32x4_STSM_NENS4_39AutoVectorizingCopyWithAssumedAlignmentILi128EEEEEEvvEEEEvNT_6ParamsE --------------------------
	.section	.nv.info._ZN7cutlass13device_kernelINS_4gemm6kernel13GemmUniversalIN4cute5tupleIJiiiiEEENS1_10collective13CollectiveMmaINS1_35MainloopSm100TmaUmmaWarpSpecializedILi4ELi2ELi4ENS5_IJNS4_1CILi2EEENSA_ILi1EEESC_EEEEENS5_IJNSA_ILi64EEENSA_ILi128EEESF_EEENS_10tfloat32_tENS5_IJlSC_lEEESI_SJ_NS4_8TiledMMAINS4_8MMA_AtomIJNS4_17SM100_MMA_TF32_SSISI_SI_fLi64ELi128ELNS4_4UMMA5MajorE0ELSO_0ELNSN_7ScaleInE0ELSP_0EEEEEENS4_6LayoutINS5_IJSC_SC_SC_EEENS5_IJNSA_ILi0EEESU_SU_EEEEENS5_IJNS4_10UnderscoreESX_SX_EEEEENS4_13SM90_TMA_LOADENS4_14ComposedLayoutINS4_7SwizzleILi3ELi4ELi3EEENS4_18smem_ptr_flag_bitsILi32EEENSS_INS5_IJNSA_ILi8EEENSA_ILi32EEEEEENS5_IJS17_SC_EEEEEEEvNS4_8identityENS4_23SM90_TMA_LOAD_MULTICASTES1B_vS1C_EENS_8epilogue10collective18CollectiveEpilogueINS1F_23Sm100TmaWarpSpecializedILi4ELi2ELi16ELb1ELb0EEEJSH_NS5_IJNSS_ISF_SC_EENSS_IS17_SC_EEEEESI_SJ_SI_SJ_NS1F_6fusion15FusionCallbacksIS1J_NS1N_17LinearCombinationISI_fSI_fLNS_15FloatRoundStyleE2EEESH_S1M_JEEENS4_5SM1004TMEM4LOAD26SM100_TMEM_LOAD_16dp128b8xES10_S1B_NS4_17SM75_U32x4_LDSM_NENS4_14SM90_TMA_STOREES1B_NS4_17SM90_U32x4_STSM_NENS4_39AutoVectorizingCopyWithAssumedAlignmentILi128EEEEEEvvEEEEvNT_6ParamsE,"",@"SHT_CUDA_INFO"
	.sectionflags	@""
	.align	4


	//----- nvinfo : EIATTR_CUDA_API_VERSION
	.align		4
        /*0000*/ 	.byte	0x04, 0x37
        /*0002*/ 	.short	(.L_31 - .L_30)
.L_30:
        /*0004*/ 	.word	0x00000082


	//----- nvinfo : EIATTR_KPARAM_INFO
	.align		4
.L_31:
        /*0008*/ 	.byte	0x04, 0x17
        /*000a*/ 	.short	(.L_33 - .L_32)
.L_32:
        /*000c*/ 	.word	0x00000000
        /*0010*/ 	.short	0x0000
        /*0012*/ 	.short	0x0000
        /*0014*/ 	.byte	0x00, 0xf0, 0x01, 0x20


	//----- nvinfo : EIATTR_AT_ENTRY_FRAGMENTS
	.align		4
.L_33:
        /*0018*/ 	.byte	0x04, 0x4f
        /*001a*/ 	.short	(.L_35 - .L_34)


	//   ....[0]....
.L_34:
        /*001c*/ 	.word	0x00000006


	//----- nvinfo : EIATTR_RESERVED_SMEM_USED
	.align		4
.L_35:
        /*0020*/ 	.byte	0x01, 0x41
	.zero		2


	//----- nvinfo : EIATTR_SPARSE_MMA_MASK
	.align		4
        /*0024*/ 	.byte	0x03, 0x50
        /*0026*/ 	.short	0x0000


	//----- nvinfo : EIATTR_TCGEN05_1CTA_USED
	.align		4
        /*0028*/ 	.byte	0x01, 0x51
	.zero		2


	//----- nvinfo : EIATTR_MAXREG_COUNT
	.align		4
        /*002c*/ 	.byte	0x03, 0x1b
        /*002e*/ 	.short	0x00ff


	//----- nvinfo : EIATTR_NUM_BARRIERS
	.align		4
        /*0030*/ 	.byte	0x02, 0x4c
        /*0032*/ 	.byte	0x07
	.zero		1


	//----- nvinfo : EIATTR_EXTERNS
	.align		4
        /*0034*/ 	.byte	0x04, 0x0f
        /*0036*/ 	.short	(.L_37 - .L_36)


	//   ....[0]....
	.align		4
.L_36:
        /*0038*/ 	.word	index@(__assertfail)


	//----- nvinfo : EIATTR_MERCURY_ISA_VERSION
	.align		4
.L_37:
        /*003c*/ 	.byte	0x03, 0x5f
        /*003e*/ 	.short	0x0101


	//----- nvinfo : EIATTR_INT_WARP_WIDE_INSTR_OFFSETS
	.align		4
        /*0040*/ 	.byte	0x04, 0x31
        /*0042*/ 	.short	(.L_39 - .L_38)


	//   ....[0]....
.L_38:
        /*0044*/ 	.word	0x00003fd0


	//   ....[1]....
        /*0048*/ 	.word	0x00004000


	//   ....[2]....
        /*004c*/ 	.word	0x00004020


	//   ....[3]....
        /*0050*/ 	.word	0x00004bf0


	//   ....[4]....
        /*0054*/ 	.word	0x00004c50


	//   ....[5]....
        /*0058*/ 	.word	0x00004d40


	//   ....[6]....
        /*005c*/ 	.word	0x00004dc0


	//   ....[7]....
        /*0060*/ 	.word	0x00004ec0


	//   ....[8]....
        /*0064*/ 	.word	0x00004f50


	//   ....[9]....
        /*0068*/ 	.word	0x00005050


	//   ....[10]....
        /*006c*/ 	.word	0x00005100


	//----- nvinfo : EIATTR_COOP_GROUP_MASK_REGIDS
	.align		4
.L_39:
        /*0070*/ 	.byte	0x04, 0x29
        /*0072*/ 	.short	(.L_41 - .L_40)


	//   ....[0]....
.L_40:
        /*0074*/ 	.word	0xffffffff


	//   ....[1]....
        /*0078*/ 	.word	0xffffffff


	//   ....[2]....
        /*007c*/ 	.word	0xffffffff


	//   ....[3]....
        /*0080*/ 	.word	0xffffffff


	//   ....[4]....
        /*0084*/ 	.word	0xffffffff


	//   ....[5]....
        /*0088*/ 	.word	0xffffffff


	//   ....[6]....
        /*008c*/ 	.word	0xffffffff


	//   ....[7]....
        /*0090*/ 	.word	0xffffffff


	//   ....[8]....
        /*0094*/ 	.word	0xffffffff


	//   ....[9]....
        /*0098*/ 	.word	0xffffffff


	//   ....[10]....
        /*009c*/ 	.word	0xffffffff


	//   ....[11]....
        /*00a0*/ 	.word	0xffffffff


	//   ....[12]....
        /*00a4*/ 	.word	0xffffffff


	//   ....[13]....
        /*00a8*/ 	.word	0xffffffff


	//----- nvinfo : EIATTR_COOP_GROUP_INSTR_OFFSETS
	.align		4
.L_41:
        /*00ac*/ 	.byte	0x04, 0x28
        /*00ae*/ 	.short	(.L_43 - .L_42)


	//   ....[0]....
.L_42:
        /*00b0*/ 	.word	0x00000080


	//   ....[1]....
        /*00b4*/ 	.word	0x000004f0


	//   ....[2]....
        /*00b8*/ 	.word	0x00000690


	//   ....[3]....
        /*00bc*/ 	.word	0x00000830


	//   ....[4]....
        /*00c0*/ 	.word	0x00000930


	//   ....[5]....
        /*00c4*/ 	.word	0x00000aa0


	//   ....[6]....
        /*00c8*/ 	.word	0x00000c40


	//   ....[7]....
        /*00cc*/ 	.word	0x00000df0


	//   ....[8]....
        /*00d0*/ 	.word	0x00002150


	//   ....[9]....
        /*00d4*/ 	.word	0x00003000


	//   ....[10]....
        /*00d8*/ 	.word	0x00003210


	//   ....[11]....
        /*00dc*/ 	.word	0x00003240


	//   ....[12]....
        /*00e0*/ 	.word	0x00003eb0


	//   ....[13]....
        /*00e4*/ 	.word	0x000040e0


	//----- nvinfo : EIATTR_VRC_CTA_INIT_COUNT
	.align		4
.L_43:
        /*00e8*/ 	.byte	0x02, 0x4a
        /*00ea*/ 	.byte	0x80
	.zero		1


	//----- nvinfo : EIATTR_SYSCALL_OFFSETS
	.align		4
        /*00ec*/ 	.byte	0x04, 0x46
        /*00ee*/ 	.short	(.L_45 - .L_44)


	//   ....[0]....
.L_44:
        /*00f0*/ 	.word	0x00005da0


	//   ....[1]....
        /*00f4*/ 	.word	0x00005e90


	//   ....[2]....
        /*00f8*/ 	.word	0x00006730


	//   ....[3]....
        /*00fc*/ 	.word	0x000070f0


	//   ....[4]....
        /*0100*/ 	.word	0x00007a60


	//   ....[5]....
        /*0104*/ 	.word	0x000083d0


	//----- nvinfo : EIATTR_MBARRIER_INSTR_OFFSETS
	.align		4
.L_45:
        /*0108*/ 	.byte	0x04, 0x39
        /*010a*/ 	.short	(.L_47 - .L_46)


	//   ....[0]....
.L_46:
        /*010c*/ 	.word	0x00000600
        /*0110*/ 	.word	0x000000ff
        /*0114*/ 	.word	0x00000000
        /*0118*/ 	.short	0x0100
        /*011a*/ 	.byte	0x04
	.zero		1


	//   ....[1]....
        /*011c*/ 	.word	0x00000610
        /*0120*/ 	.word	0x000000ff
        /*0124*/ 	.word	0x00000020
        /*0128*/ 	.short	0x0100
        /*012a*/ 	.byte	0x04
	.zero		1


	//   ....[2]....
        /*012c*/ 	.word	0x00000620
        /*0130*/ 	.word	0x000000ff
        /*0134*/ 	.word	0x00000008
        /*0138*/ 	.short	0x0100
        /*013a*/ 	.byte	0x04
	.zero		1


	//   ....[3]....
        /*013c*/ 	.word	0x00000630
        /*0140*/ 	.word	0x000000ff
        /*0144*/ 	.word	0x00000028
        /*0148*/ 	.short	0x0100
        /*014a*/ 	.byte	0x04
	.zero		1


	//   ....[4]....
        /*014c*/ 	.word	0x00000640
        /*0150*/ 	.word	0x000000ff
        /*0154*/ 	.word	0x00000010
        /*0158*/ 	.short	0x0100
        /*015a*/ 	.byte	0x04
	.zero		1


	//   ....[5]....
        /*015c*/ 	.word	0x00000650
        /*0160*/ 	.word	0x000000ff
        /*0164*/ 	.word	0x00000030
        /*0168*/ 	.short	0x0100
        /*016a*/ 	.byte	0x04
	.zero		1


	//   ....[6]....
        /*016c*/ 	.word	0x00000660
        /*0170*/ 	.word	0x000000ff
        /*0174*/ 	.word	0x00000018
        /*0178*/ 	.short	0x0100
        /*017a*/ 	.byte	0x04
	.zero		1


	//   ....[7]....
        /*017c*/ 	.word	0x00000670
        /*0180*/ 	.word	0x000000ff
        /*0184*/ 	.word	0x00000038
        /*0188*/ 	.short	0x0100
        /*018a*/ 	.byte	0x04
	.zero		1


	//   ....[8]....
        /*018c*/ 	.word	0x000007a0
        /*0190*/ 	.word	0x000000ff
        /*0194*/ 	.word	0x00000040
        /*0198*/ 	.short	0x0100
        /*019a*/ 	.byte	0x04
	.zero		1


	//   ....[9]....
        /*019c*/ 	.word	0x000007b0
        /*01a0*/ 	.word	0x000000ff
        /*01a4*/ 	.word	0x00000060
        /*01a8*/ 	.short	0x0100
        /*01aa*/ 	.byte	0x04
	.zero		1


	//   ....[10]....
        /*01ac*/ 	.word	0x000007c0
        /*01b0*/ 	.word	0x000000ff
        /*01b4*/ 	.word	0x00000048
        /*01b8*/ 	.short	0x0100
        /*01ba*/ 	.byte	0x04
	.zero		1


	//   ....[11]....
        /*01bc*/ 	.word	0x000007d0
        /*01c0*/ 	.word	0x000000ff
        /*01c4*/ 	.word	0x00000068
        /*01c8*/ 	.short	0x0100
        /*01ca*/ 	.byte	0x04
	.zero		1


	//   ....[12]....
        /*01cc*/ 	.word	0x000007e0
        /*01d0*/ 	.word	0x000000ff
        /*01d4*/ 	.word	0x00000050
        /*01d8*/ 	.short	0x0100
        /*01da*/ 	.byte	0x04
	.zero		1


	//   ....[13]....
        /*01dc*/ 	.word	0x000007f0
        /*01e0*/ 	.word	0x000000ff
        /*01e4*/ 	.word	0x00000070
        /*01e8*/ 	.short	0x0100
        /*01ea*/ 	.byte	0x04
	.zero		1


	//   ....[14]....
        /*01ec*/ 	.word	0x00000800
        /*01f0*/ 	.word	0x000000ff
        /*01f4*/ 	.word	0x00000058
        /*01f8*/ 	.short	0x0100
        /*01fa*/ 	.byte	0x04
	.zero		1


	//   ....[15]....
        /*01fc*/ 	.word	0x00000810
        /*0200*/ 	.word	0x000000ff
        /*0204*/ 	.word	0x00000078
        /*0208*/ 	.short	0x0100
        /*020a*/ 	.byte	0x04
	.zero		1


	//   ....[16]....
        /*020c*/ 	.word	0x00000900
        /*0210*/ 	.word	0x000000ff
        /*0214*/ 	.word	0x00000080
        /*0218*/ 	.short	0x0100
        /*021a*/ 	.byte	0x06
	.zero		1


	//   ....[17]....
        /*021c*/ 	.word	0x00000910
        /*0220*/ 	.word	0x000000ff
        /*0224*/ 	.word	0x00000088
        /*0228*/ 	.short	0x0100
        /*022a*/ 	.byte	0x06
	.zero		1


	//   ....[18]....
        /*022c*/ 	.word	0x00000a50
        /*0230*/ 	.word	0x000000ff
        /*0234*/ 	.word	0x00000090
        /*0238*/ 	.short	0x0100
        /*023a*/ 	.byte	0x06
	.zero		1


	//   ....[19]....
        /*023c*/ 	.word	0x00000a60
        /*0240*/ 	.word	0x000000ff
        /*0244*/ 	.word	0x000000a0
        /*0248*/ 	.short	0x0100
        /*024a*/ 	.byte	0x06
	.zero		1


	//   ....[20]....
        /*024c*/ 	.word	0x00000a70
        /*0250*/ 	.word	0x000000ff
        /*0254*/ 	.word	0x00000098
        /*0258*/ 	.short	0x0100
        /*025a*/ 	.byte	0x06
	.zero		1


	//   ....[21]....
        /*025c*/ 	.word	0x00000a80
        /*0260*/ 	.word	0x000000ff
        /*0264*/ 	.word	0x000000a8
        /*0268*/ 	.short	0x0100
        /*026a*/ 	.byte	0x06
	.zero		1


	//   ....[22]....
        /*026c*/ 	.word	0x00000bb0
        /*0270*/ 	.word	0x000000ff
        /*0274*/ 	.word	0x000000b0
        /*0278*/ 	.short	0x0100
        /*027a*/ 	.byte	0x04
	.zero		1


	//   ....[23]....
        /*027c*/ 	.word	0x00000bc0
        /*0280*/ 	.word	0x000000ff
        /*0284*/ 	.word	0x000000d0
        /*0288*/ 	.short	0x0100
        /*028a*/ 	.byte	0x04
	.zero		1


	//   ....[24]....
        /*028c*/ 	.word	0x00000bd0
        /*0290*/ 	.word	0x000000ff
        /*0294*/ 	.word	0x000000b8
        /*0298*/ 	.short	0x0100
        /*029a*/ 	.byte	0x04
	.zero		1


	//   ....[25]....
        /*029c*/ 	.word	0x00000be0
        /*02a0*/ 	.word	0x000000ff
        /*02a4*/ 	.word	0x000000d8
        /*02a8*/ 	.short	0x0100
        /*02aa*/ 	.byte	0x04
	.zero		1


	//   ....[26]....
        /*02ac*/ 	.word	0x00000bf0
        /*02b0*/ 	.word	0x000000ff
        /*02b4*/ 	.word	0x000000c0
        /*02b8*/ 	.short	0x0100
        /*02ba*/ 	.byte	0x04
	.zero		1


	//   ....[27]....
        /*02bc*/ 	.word	0x00000c00
        /*02c0*/ 	.word	0x000000ff
        /*02c4*/ 	.word	0x000000e0
        /*02c8*/ 	.short	0x0100
        /*02ca*/ 	.byte	0x04
	.zero		1


	//   ....[28]....
        /*02cc*/ 	.word	0x00000c10
        /*02d0*/ 	.word	0x000000ff
        /*02d4*/ 	.word	0x000000c8
        /*02d8*/ 	.short	0x0100
        /*02da*/ 	.byte	0x04
	.zero		1


	//   ....[29]....
        /*02dc*/ 	.word	0x00000c20
        /*02e0*/ 	.word	0x000000ff
        /*02e4*/ 	.word	0x000000e8
        /*02e8*/ 	.short	0x0100
        /*02ea*/ 	.byte	0x04
	.zero		1


	//   ....[30]....
        /*02ec*/ 	.word	0x00000d10
        /*02f0*/ 	.word	0x000000ff
        /*02f4*/ 	.word	0x000000f0
        /*02f8*/ 	.short	0x0100
        /*02fa*/ 	.byte	0x04
	.zero		1


	//   ....[31]....
        /*02fc*/ 	.word	0x00000d20
        /*0300*/ 	.word	0x000000ff
        /*0304*/ 	.word	0x00000100
        /*0308*/ 	.short	0x0100
        /*030a*/ 	.byte	0x04
	.zero		1


	//   ....[32]....
        /*030c*/ 	.word	0x00000d30
        /*0310*/ 	.word	0x000000ff
        /*0314*/ 	.word	0x000000f8
        /*0318*/ 	.short	0x0100
        /*031a*/ 	.byte	0x04
	.zero		1


	//   ....[33]....
        /*031c*/ 	.word	0x00000d40
        /*0320*/ 	.word	0x000000ff
        /*0324*/ 	.word	0x00000108
        /*0328*/ 	.short	0x0100
        /*032a*/ 	.byte	0x04
	.zero		1


	//   ....[34]....
        /*032c*/ 	.word	0x00001850
        /*0330*/ 	.word	0x00000000
        /*0334*/ 	.word	0x00000100
        /*0338*/ 	.short	0x010a
        /*033a*/ 	.byte	0xff
	.zero		1


	//   ....[35]....
        /*033c*/ 	.word	0x00001880
        /*0340*/ 	.word	0x00000000
        /*0344*/ 	.word	0x000000f0
        /*0348*/ 	.short	0x0101
        /*034a*/ 	.byte	0xff
	.zero		1


	//   ....[36]....
        /*034c*/ 	.word	0x00001950
        /*0350*/ 	.word	0x000000ff
        /*0354*/ 	.word	0x00000020
        /*0358*/ 	.short	0x010a
        /*035a*/ 	.byte	0x04
	.zero		1


	//   ....[37]....
        /*035c*/ 	.word	0x000019d0
        /*0360*/ 	.word	0x000000ff
        /*0364*/ 	.word	0x00000020
        /*0368*/ 	.short	0x010a
        /*036a*/ 	.byte	0x21
	.zero		1


	//   ....[38]....
        /*036c*/ 	.word	0x00001b60
        /*0370*/ 	.word	0x000000ff
        /*0374*/ 	.word	0x00000020
        /*0378*/ 	.short	0x010a
        /*037a*/ 	.byte	0x05
	.zero		1


	//   ....[39]....
        /*037c*/ 	.word	0x00001d50
        /*0380*/ 	.word	0x000000ff
        /*0384*/ 	.word	0x00000088
        /*0388*/ 	.short	0x0101
        /*038a*/ 	.byte	0x0d
	.zero		1


	//   ....[40]....
        /*038c*/ 	.word	0x00001d70
        /*0390*/ 	.word	0x000000ff
        /*0394*/ 	.word	0x00000020
        /*0398*/ 	.short	0x010a
        /*039a*/ 	.byte	0x04
	.zero		1


	//   ....[41]....
        /*039c*/ 	.word	0x00001df0
        /*03a0*/ 	.word	0x000000ff
        /*03a4*/ 	.word	0x00000020
        /*03a8*/ 	.short	0x010a
        /*03aa*/ 	.byte	0x21
	.zero		1


	//   ....[42]....
        /*03ac*/ 	.word	0x00001f80
        /*03b0*/ 	.word	0x000000ff
        /*03b4*/ 	.word	0x00000020
        /*03b8*/ 	.short	0x010a
        /*03ba*/ 	.byte	0x05
	.zero		1


	//   ....[43]....
        /*03bc*/ 	.word	0x00002180
        /*03c0*/ 	.word	0x00000003
        /*03c4*/ 	.word	0x00000090
        /*03c8*/ 	.short	0x010a
        /*03ca*/ 	.byte	0xff
	.zero		1


	//   ....[44]....
        /*03cc*/ 	.word	0x000022d0
        /*03d0*/ 	.word	0x00000000
        /*03d4*/ 	.word	0x00000000
        /*03d8*/ 	.short	0x0101
        /*03da*/ 	.byte	0xff
	.zero		1


	//   ....[45]....
        /*03dc*/ 	.word	0x00002880
        /*03e0*/ 	.word	0x000000ff
        /*03e4*/ 	.word	0x00000000
        /*03e8*/ 	.short	0x010a
        /*03ea*/ 	.byte	0x04
	.zero		1


	//   ....[46]....
        /*03ec*/ 	.word	0x00002910
        /*03f0*/ 	.word	0x000000ff
        /*03f4*/ 	.word	0x00000000
        /*03f8*/ 	.short	0x010a
        /*03fa*/ 	.byte	0x05
	.zero		1


	//   ....[47]....
        /*03fc*/ 	.word	0x000029a0
        /*0400*/ 	.word	0x000000ff
        /*0404*/ 	.word	0x00000000
        /*0408*/ 	.short	0x010a
        /*040a*/ 	.byte	0x05
	.zero		1


	//   ....[48]....
        /*040c*/ 	.word	0x00002a40
        /*0410*/ 	.word	0x00000000
        /*0414*/ 	.word	0x00000000
        /*0418*/ 	.short	0x010a
        /*041a*/ 	.byte	0xff
	.zero		1


	//   ....[49]....
        /*041c*/ 	.word	0x00002b60
        /*0420*/ 	.word	0x00000002
        /*0424*/ 	.word	0x000000f0
        /*0428*/ 	.short	0x010a
        /*042a*/ 	.byte	0xff
	.zero		1


	//   ....[50]....
        /*042c*/ 	.word	0x00002bd0
        /*0430*/ 	.word	0x00000002
        /*0434*/ 	.word	0x00000000
        /*0438*/ 	.short	0x0101
        /*043a*/ 	.byte	0xff
	.zero		1


	//   ....[51]....
        /*043c*/ 	.word	0x00002bf0
        /*0440*/ 	.word	0x000000ff
        /*0444*/ 	.word	0x000000a0
        /*0448*/ 	.short	0x010a
        /*044a*/ 	.byte	0x04
	.zero		1


	//   ....[52]....
        /*044c*/ 	.word	0x00002d10
        /*0450*/ 	.word	0x00000002
        /*0454*/ 	.word	0x00000090
        /*0458*/ 	.short	0x010a
        /*045a*/ 	.byte	0xff
	.zero		1


	//   ....[53]....
        /*045c*/ 	.word	0x00002e10
        /*0460*/ 	.word	0x00000002
        /*0464*/ 	.word	0x00000000
        /*0468*/ 	.short	0x0101
        /*046a*/ 	.byte	0xff
	.zero		1


	//   ....[54]....
        /*046c*/ 	.word	0x00002ea0
        /*0470*/ 	.word	0x000000ff
        /*0474*/ 	.word	0x000000a0
        /*0478*/ 	.short	0x0106
        /*047a*/ 	.byte	0x04
	.zero		1


	//   ....[55]....
        /*047c*/ 	.word	0x00002ec0
        /*0480*/ 	.word	0x000000ff
        /*0484*/ 	.word	0x000000a0
        /*0488*/ 	.short	0x010a
        /*048a*/ 	.byte	0x04
	.zero		1


	//   ....[56]....
        /*048c*/ 	.word	0x00002f50
        /*0490*/ 	.word	0x000000ff
        /*0494*/ 	.word	0x000000a0
        /*0498*/ 	.short	0x0106
        /*049a*/ 	.byte	0x07
	.zero		1


	//   ....[57]....
        /*049c*/ 	.word	0x00002f90
        /*04a0*/ 	.word	0x00000000
        /*04a4*/ 	.word	0x000000a0
        /*04a8*/ 	.short	0x010a
        /*04aa*/ 	.byte	0xff
	.zero		1


	//   ....[58]....
        /*04ac*/ 	.word	0x00003560
        /*04b0*/ 	.word	0x00000000
        /*04b4*/ 	.word	0x00000090
        /*04b8*/ 	.short	0x010a
        /*04ba*/ 	.byte	0xff
	.zero		1


	//   ....[59]....
        /*04bc*/ 	.word	0x00003660
        /*04c0*/ 	.word	0x00000003
        /*04c4*/ 	.word	0x00000000
        /*04c8*/ 	.short	0x0101
        /*04ca*/ 	.byte	0xff
	.zero		1


	//   ....[60]....
        /*04cc*/ 	.word	0x00003670
        /*04d0*/ 	.word	0x000000ff
        /*04d4*/ 	.word	0x00000000
        /*04d8*/ 	.short	0x010a
        /*04da*/ 	.byte	0x04
	.zero		1


	//   ....[61]....
        /*04dc*/ 	.word	0x000036f0
        /*04e0*/ 	.word	0x000000ff
        /*04e4*/ 	.word	0x000000d0
        /*04e8*/ 	.short	0x010a
        /*04ea*/ 	.byte	0x2e
	.zero		1


	//   ....[62]....
        /*04ec*/ 	.word	0x000037d0
        /*04f0*/ 	.word	0x000000ff
        /*04f4*/ 	.word	0x00000000
        /*04f8*/ 	.short	0x010a
        /*04fa*/ 	.byte	0x07
	.zero		1


	//   ....[63]....
        /*04fc*/ 	.word	0x00003910
        /*0500*/ 	.word	0x000000ff
        /*0504*/ 	.word	0x00000000
        /*0508*/ 	.short	0x010a
        /*050a*/ 	.byte	0x04
	.zero		1


	//   ....[64]....
        /*050c*/ 	.word	0x00003ce0
        /*0510*/ 	.word	0x000000ff
        /*0514*/ 	.word	0x00000000
        /*0518*/ 	.short	0x010a
        /*051a*/ 	.byte	0x04
	.zero		1


	//   ....[65]....
        /*051c*/ 	.word	0x00003d70
        /*0520*/ 	.word	0x000000ff
        /*0524*/ 	.word	0x00000000
        /*0528*/ 	.short	0x010a
        /*052a*/ 	.byte	0x05
	.zero		1


	//   ....[66]....
        /*052c*/ 	.word	0x00003e00
        /*0530*/ 	.word	0x000000ff
        /*0534*/ 	.word	0x00000000
        /*0538*/ 	.short	0x010a
        /*053a*/ 	.byte	0x05
	.zero		1


	//   ....[67]....
        /*053c*/ 	.word	0x00003e90
        /*0540*/ 	.word	0x000000ff
        /*0544*/ 	.word	0x00000000
        /*0548*/ 	.short	0x010a
        /*054a*/ 	.byte	0x04
	.zero		1


	//   ....[68]....
        /*054c*/ 	.word	0x000043b0
        /*0550*/ 	.word	0x00000008
        /*0554*/ 	.word	0x00000090
        /*0558*/ 	.short	0x010a
        /*055a*/ 	.byte	0xff
	.zero		1


	//   ....[69]....
        /*055c*/ 	.word	0x00004520
        /*0560*/ 	.word	0x00000000
        /*0564*/ 	.word	0x00000000
        /*0568*/ 	.short	0x0101
        /*056a*/ 	.byte	0xff
	.zero		1


	//   ....[70]....
        /*056c*/ 	.word	0x00004a00
        /*0570*/ 	.word	0x000000ff
        /*0574*/ 	.word	0x00000088
        /*0578*/ 	.short	0x010a
        /*057a*/ 	.byte	0x15
	.zero		1


	//   ....[71]....
        /*057c*/ 	.word	0x00004b90
        /*0580*/ 	.word	0x000000ff
        /*0584*/ 	.word	0x00000060
        /*0588*/ 	.short	0x010a
        /*058a*/ 	.byte	0x15
	.zero		1


	//   ....[72]....
        /*058c*/ 	.word	0x00004ce0
        /*0590*/ 	.word	0x000000ff
        /*0594*/ 	.word	0x00000040
        /*0598*/ 	.short	0x010b
        /*059a*/ 	.byte	0x15
	.zero		1


	//   ....[73]....
        /*059c*/ 	.word	0x00004d00
        /*05a0*/ 	.word	0x000000ff
        /*05a4*/ 	.word	0x00000000
        /*05a8*/ 	.short	0x0101
        /*05aa*/ 	.byte	0x04
	.zero		1


	//   ....[74]....
        /*05ac*/ 	.word	0x00004d10
        /*05b0*/ 	.word	0x000000ff
        /*05b4*/ 	.word	0x00000068
        /*05b8*/ 	.short	0x010a
        /*05ba*/ 	.byte	0x15
	.zero		1


	//   ....[75]....
        /*05bc*/ 	.word	0x00004e60
        /*05c0*/ 	.word	0x000000ff
        /*05c4*/ 	.word	0x00000048
        /*05c8*/ 	.short	0x010b
        /*05ca*/ 	.byte	0x15
	.zero		1


	//   ....[76]....
        /*05cc*/ 	.word	0x00004e80
        /*05d0*/ 	.word	0x000000ff
        /*05d4*/ 	.word	0x00000000
        /*05d8*/ 	.short	0x0101
        /*05da*/ 	.byte	0x04
	.zero		1


	//   ....[77]....
        /*05dc*/ 	.word	0x00004e90
        /*05e0*/ 	.word	0x000000ff
        /*05e4*/ 	.word	0x00000070
        /*05e8*/ 	.short	0x010a
        /*05ea*/ 	.byte	0x15
	.zero		1


	//   ....[78]....
        /*05ec*/ 	.word	0x00004ff0
        /*05f0*/ 	.word	0x000000ff
        /*05f4*/ 	.word	0x00000050
        /*05f8*/ 	.short	0x010b
        /*05fa*/ 	.byte	0x15
	.zero		1


	//   ....[79]....
        /*05fc*/ 	.word	0x00005010
        /*0600*/ 	.word	0x000000ff
        /*0604*/ 	.word	0x00000000
        /*0608*/ 	.short	0x0101
        /*060a*/ 	.byte	0x04
	.zero		1


	//   ....[80]....
        /*060c*/ 	.word	0x00005020
        /*0610*/ 	.word	0x000000ff
        /*0614*/ 	.word	0x00000078
        /*0618*/ 	.short	0x010a
        /*061a*/ 	.byte	0x15
	.zero		1


	//   ....[81]....
        /*061c*/ 	.word	0x00005210
        /*0620*/ 	.word	0x000000ff
        /*0624*/ 	.word	0x00000058
        /*0628*/ 	.short	0x010b
        /*062a*/ 	.byte	0x15
	.zero		1


	//   ....[82]....
        /*062c*/ 	.word	0x00005220
        /*0630*/ 	.word	0x000000ff
        /*0634*/ 	.word	0x00000000
        /*0638*/ 	.short	0x0101
        /*063a*/ 	.byte	0x28
	.zero		1


	//   ....[83]....
        /*063c*/ 	.word	0x00005250
        /*0640*/ 	.word	0x000000ff
        /*0644*/ 	.word	0x00000060
        /*0648*/ 	.short	0x010a
        /*064a*/ 	.byte	0x15
	.zero		1


	//   ....[84]....
        /*064c*/ 	.word	0x00005270
        /*0650*/ 	.word	0x000000ff
        /*0654*/ 	.word	0x00000068
        /*0658*/ 	.short	0x010a
        /*065a*/ 	.byte	0x15
	.zero		1


	//   ....[85]....
        /*065c*/ 	.word	0x00005290
        /*0660*/ 	.word	0x000000ff
        /*0664*/ 	.word	0x00000070
        /*0668*/ 	.short	0x010a
        /*066a*/ 	.byte	0x15
	.zero		1


	//   ....[86]....
        /*066c*/ 	.word	0x000052d0
        /*0670*/ 	.word	0x00000000
        /*0674*/ 	.word	0x00000078
        /*0678*/ 	.short	0x010a
        /*067a*/ 	.byte	0xff
	.zero		1


	//   ....[87]....
        /*067c*/ 	.word	0x00005630
        /*0680*/ 	.word	0x00000003
        /*0684*/ 	.word	0x00000090
        /*0688*/ 	.short	0x010a
        /*068a*/ 	.byte	0xff
	.zero		1


	//   ....[88]....
        /*068c*/ 	.word	0x000057b0
        /*0690*/ 	.word	0x00000000
        /*0694*/ 	.word	0x00000000
        /*0698*/ 	.short	0x0101
        /*069a*/ 	.byte	0xff
	.zero		1


	//   ....[89]....
        /*069c*/ 	.word	0x00006350
        /*06a0*/ 	.word	0x000000ff
        /*06a4*/ 	.word	0x00000040
        /*06a8*/ 	.short	0x010a
        /*06aa*/ 	.byte	0x2c
	.zero		1


	//   ....[90]....
        /*06ac*/ 	.word	0x00006390
        /*06b0*/ 	.word	0x0000001a
        /*06b4*/ 	.word	0x000000b0
        /*06b8*/ 	.short	0x010a
        /*06ba*/ 	.byte	0xff
	.zero		1


	//   ....[91]....
        /*06bc*/ 	.word	0x00006510
        /*06c0*/ 	.word	0x000000ff
        /*06c4*/ 	.word	0x00000040
        /*06c8*/ 	.short	0x010a
        /*06ca*/ 	.byte	0x2c
	.zero		1


	//   ....[92]....
        /*06cc*/ 	.word	0x00006610
        /*06d0*/ 	.word	0x0000001a
        /*06d4*/ 	.word	0x000000b0
        /*06d8*/ 	.short	0x010a
        /*06da*/ 	.byte	0xff
	.zero		1


	//   ....[93]....
        /*06dc*/ 	.word	0x00006e10
        /*06e0*/ 	.word	0x00000000
        /*06e4*/ 	.word	0x00000000
        /*06e8*/ 	.short	0x0101
        /*06ea*/ 	.byte	0xff
	.zero		1


	//   ....[94]....
        /*06ec*/ 	.word	0x00006e20
        /*06f0*/ 	.word	0x00000002
        /*06f4*/ 	.word	0x00000040
        /*06f8*/ 	.short	0x010a
        /*06fa*/ 	.byte	0xff
	.zero		1


	//   ....[95]....
        /*06fc*/ 	.word	0x00006ef0
        /*0700*/ 	.word	0x00000002
        /*0704*/ 	.word	0x00000040
        /*0708*/ 	.short	0x010a
        /*070a*/ 	.byte	0xff
	.zero		1


	//   ....[96]....
        /*070c*/ 	.word	0x00007780
        /*0710*/ 	.word	0x00000015
        /*0714*/ 	.word	0x00000000
        /*0718*/ 	.short	0x0101
        /*071a*/ 	.byte	0xff
	.zero		1


	//   ....[97]....
        /*071c*/ 	.word	0x000077a0
        /*0720*/ 	.word	0x00000000
        /*0724*/ 	.word	0x00000040
        /*0728*/ 	.short	0x010a
        /*072a*/ 	.byte	0xff
	.zero		1


	//   ....[98]....
        /*072c*/ 	.word	0x00007860
        /*0730*/ 	.word	0x00000000
        /*0734*/ 	.word	0x00000040
        /*0738*/ 	.short	0x010a
        /*073a*/ 	.byte	0xff
	.zero		1


	//   ....[99]....
        /*073c*/ 	.word	0x000080f0
        /*0740*/ 	.word	0x00000015
        /*0744*/ 	.word	0x00000000
        /*0748*/ 	.short	0x0101
        /*074a*/ 	.byte	0xff
	.zero		1


	//   ....[100]....
        /*074c*/ 	.word	0x00008110
        /*0750*/ 	.word	0x00000002
        /*0754*/ 	.word	0x00000040
        /*0758*/ 	.short	0x010a
        /*075a*/ 	.byte	0xff
	.zero		1


	//   ....[101]....
        /*075c*/ 	.word	0x000081d0
        /*0760*/ 	.word	0x00000002
        /*0764*/ 	.word	0x00000040
        /*0768*/ 	.short	0x010a
        /*076a*/ 	.byte	0xff
	.zero		1


	//   ....[102]....
        /*076c*/ 	.word	0x000087a0
        /*0770*/ 	.word	0x000000ff
        /*0774*/ 	.word	0x00000000
        /*0778*/ 	.short	0x0101
        /*077a*/ 	.byte	0x04
	.zero		1


	//   ....[103]....
        /*077c*/ 	.word	0x00008ac0
        /*0780*/ 	.word	0x00000000
        /*0784*/ 	.word	0x00000000
        /*0788*/ 	.short	0x0101
        /*078a*/ 	.byte	0xff
	.zero		1


	//   ....[104]....
        /*078c*/ 	.word	0x00008d50
        /*0790*/ 	.word	0x000000ff
        /*0794*/ 	.word	0x00000000
        /*0798*/ 	.short	0x0101
        /*079a*/ 	.byte	0x04
	.zero		1


	//   ....[105]....
        /*079c*/ 	.word	0x00008d70
        /*07a0*/ 	.word	0x00000000
        /*07a4*/ 	.word	0x00000100
        /*07a8*/ 	.short	0x010a
        /*07aa*/ 	.byte	0xff
	.zero		1


	//   ....[106]....
        /*07ac*/ 	.word	0x00008dd0
        /*07b0*/ 	.word	0x00000000
        /*07b4*/ 	.word	0x00000020
        /*07b8*/ 	.short	0x010a
        /*07ba*/ 	.byte	0xff
	.zero		1


	//   ....[107]....
        /*07bc*/ 	.word	0x00008e30
        /*07c0*/ 	.word	0x00000000
        /*07c4*/ 	.word	0x00000020
        /*07c8*/ 	.short	0x010a
        /*07ca*/ 	.byte	0xff
	.zero		1


	//   ....[108]....
        /*07cc*/ 	.word	0x00008e80
        /*07d0*/ 	.word	0x00000003
        /*07d4*/ 	.word	0x00000090
        /*07d8*/ 	.short	0x010a
        /*07da*/ 	.byte	0xff
	.zero		1


	//   ....[109]....
        /*07dc*/ 	.word	0x00008ee0
        /*07e0*/ 	.word	0x00000000
        /*07e4*/ 	.word	0x00000000
        /*07e8*/ 	.short	0x010a
        /*07ea*/ 	.byte	0xff
	.zero		1


	//   ....[110]....
        /*07ec*/ 	.word	0x00008f40
        /*07f0*/ 	.word	0x00000000
        /*07f4*/ 	.word	0x00000000
        /*07f8*/ 	.short	0x010a
        /*07fa*/ 	.byte	0xff
	.zero		1


	//   ....[111]....
        /*07fc*/ 	.word	0x00008fa0
        /*0800*/ 	.word	0x00000000
        /*0804*/ 	.word	0x00000000
        /*0808*/ 	.short	0x010a
        /*080a*/ 	.byte	0xff
	.zero		1


	//   ....[112]....
        /*080c*/ 	.word	0x00008ff0
        /*0810*/ 	.word	0x00000002
        /*0814*/ 	.word	0x000000f0
        /*0818*/ 	.short	0x010a
        /*081a*/ 	.byte	0xff
	.zero		1


	//   ....[113]....
        /*081c*/ 	.word	0x00009050
        /*0820*/ 	.word	0x00000002
        /*0824*/ 	.word	0x000000a0
        /*0828*/ 	.short	0x010a
        /*082a*/ 	.byte	0xff
	.zero		1


	//   ....[114]....
        /*082c*/ 	.word	0x000090a0
        /*0830*/ 	.word	0x00000002
        /*0834*/ 	.word	0x00000090
        /*0838*/ 	.short	0x010a
        /*083a*/ 	.byte	0xff
	.zero		1


	//   ....[115]....
        /*083c*/ 	.word	0x00009100
        /*0840*/ 	.word	0x00000000
        /*0844*/ 	.word	0x000000a0
        /*0848*/ 	.short	0x010a
        /*084a*/ 	.byte	0xff
	.zero		1


	//   ....[116]....
        /*084c*/ 	.word	0x00009150
        /*0850*/ 	.word	0x00000000
        /*0854*/ 	.word	0x00000090
        /*0858*/ 	.short	0x010a
        /*085a*/ 	.byte	0xff
	.zero		1


	//   ....[117]....
        /*085c*/ 	.word	0x000091b0
        /*0860*/ 	.word	0x00000002
        /*0864*/ 	.word	0x000000d0
        /*0868*/ 	.short	0x010a
        /*086a*/ 	.byte	0xff
	.zero		1


	//   ....[118]....
        /*086c*/ 	.word	0x00009210
        /*0870*/ 	.word	0x00000000
        /*0874*/ 	.word	0x00000000
        /*0878*/ 	.short	0x010a
        /*087a*/ 	.byte	0xff
	.zero		1


	//   ....[119]....
        /*087c*/ 	.word	0x00009270
        /*0880*/ 	.word	0x00000000
        /*0884*/ 	.word	0x00000000
        /*0888*/ 	.short	0x010a
        /*088a*/ 	.byte	0xff
	.zero		1


	//   ....[120]....
        /*088c*/ 	.word	0x000092d0
        /*0890*/ 	.word	0x00000000
        /*0894*/ 	.word	0x00000000
        /*0898*/ 	.short	0x010a
        /*089a*/ 	.byte	0xff
	.zero		1


	//   ....[121]....
        /*089c*/ 	.word	0x00009330
        /*08a0*/ 	.word	0x00000000
        /*08a4*/ 	.word	0x00000000
        /*08a8*/ 	.short	0x010a
        /*08aa*/ 	.byte	0xff
	.zero		1


	//   ....[122]....
        /*08ac*/ 	.word	0x00009390
        /*08b0*/ 	.word	0x00000000
        /*08b4*/ 	.word	0x00000000
        /*08b8*/ 	.short	0x010a
        /*08ba*/ 	.byte	0xff
	.zero		1


	//   ....[123]....
        /*08bc*/ 	.word	0x000093e0
        /*08c0*/ 	.word	0x00000008
        /*08c4*/ 	.word	0x00000090
        /*08c8*/ 	.short	0x010a
        /*08ca*/ 	.byte	0xff
	.zero		1


	//   ....[124]....
        /*08cc*/ 	.word	0x00009440
        /*08d0*/ 	.word	0x00000000
        /*08d4*/ 	.word	0x00000088
        /*08d8*/ 	.short	0x010a
        /*08da*/ 	.byte	0xff
	.zero		1


	//   ....[125]....
        /*08dc*/ 	.word	0x000094a0
        /*08e0*/ 	.word	0x00000000
        /*08e4*/ 	.word	0x00000060
        /*08e8*/ 	.short	0x010a
        /*08ea*/ 	.byte	0xff
	.zero		1


	//   ....[126]....
        /*08ec*/ 	.word	0x00009500
        /*08f0*/ 	.word	0x00000000
        /*08f4*/ 	.word	0x00000068
        /*08f8*/ 	.short	0x010a
        /*08fa*/ 	.byte	0xff
	.zero		1


	//   ....[127]....
        /*08fc*/ 	.word	0x00009560
        /*0900*/ 	.word	0x00000000
        /*0904*/ 	.word	0x00000070
        /*0908*/ 	.short	0x010a
        /*090a*/ 	.byte	0xff
	.zero		1


	//   ....[128]....
        /*090c*/ 	.word	0x000095c0
        /*0910*/ 	.word	0x00000000
        /*0914*/ 	.word	0x00000078
        /*0918*/ 	.short	0x010a
        /*091a*/ 	.byte	0xff
	.zero		1


	//   ....[129]....
        /*091c*/ 	.word	0x00009620
        /*0920*/ 	.word	0x00000000
        /*0924*/ 	.word	0x00000060
        /*0928*/ 	.short	0x010a
        /*092a*/ 	.byte	0xff
	.zero		1


	//   ....[130]....
        /*092c*/ 	.word	0x00009680
        /*0930*/ 	.word	0x00000000
        /*0934*/ 	.word	0x00000068
        /*0938*/ 	.short	0x010a
        /*093a*/ 	.byte	0xff
	.zero		1


	//   ....[131]....
        /*093c*/ 	.word	0x000096e0
        /*0940*/ 	.word	0x00000000
        /*0944*/ 	.word	0x00000070
        /*0948*/ 	.short	0x010a
        /*094a*/ 	.byte	0xff
	.zero		1


	//   ....[132]....
        /*094c*/ 	.word	0x00009730
        /*0950*/ 	.word	0x00000003
        /*0954*/ 	.word	0x00000090
        /*0958*/ 	.short	0x010a
        /*095a*/ 	.byte	0xff
	.zero		1


	//   ....[133]....
        /*095c*/ 	.word	0x00009790
        /*0960*/ 	.word	0x00000000
        /*0964*/ 	.word	0x00000040
        /*0968*/ 	.short	0x010a
        /*096a*/ 	.byte	0xff
	.zero		1


	//   ....[134]....
        /*096c*/ 	.word	0x000097e0
        /*0970*/ 	.word	0x0000001a
        /*0974*/ 	.word	0x000000b0
        /*0978*/ 	.short	0x010a
        /*097a*/ 	.byte	0xff
	.zero		1


	//   ....[135]....
        /*097c*/ 	.word	0x00009830
        /*0980*/ 	.word	0x00000002
        /*0984*/ 	.word	0x00000040
        /*0988*/ 	.short	0x010a
        /*098a*/ 	.byte	0xff
	.zero		1


	//   ....[136]....
        /*098c*/ 	.word	0x00009880
        /*0990*/ 	.word	0x00000000
        /*0994*/ 	.word	0x00000040
        /*0998*/ 	.short	0x010a
        /*099a*/ 	.byte	0xff
	.zero		1


	//   ....[137]....
        /*099c*/ 	.word	0x000098d0
        /*09a0*/ 	.word	0x00000002
        /*09a4*/ 	.word	0x00000040
        /*09a8*/ 	.short	0x010a
        /*09aa*/ 	.byte	0xff
	.zero		1


	//----- nvinfo : EIATTR_NUM_MBARRIERS
	.align		4
.L_47:
        /*09ac*/ 	.byte	0x03, 0x38
        /*09ae*/ 	.short	0x0022


	//----- nvinfo : EIATTR_EXIT_INSTR_OFFSETS
	.align		4
        /*09b0*/ 	.byte	0x04, 0x1c
        /*09b2*/ 	.short	(.L_49 - .L_48)


	//   ....[0]....
.L_48:
        /*09b4*/ 	.word	0x00002a70


	//   ....[1]....
        /*09b8*/ 	.word	0x00002f60


	//   ....[2]....
        /*09bc*/ 	.word	0x00002fc0


	//   ....[3]....
        /*09c0*/ 	.word	0x000040f0


	//   ....[4]....
        /*09c4*/ 	.word	0x00005300


	//   ....[5]....
        /*09c8*/ 	.word	0x00005340


	//   ....[6]....
        /*09cc*/ 	.word	0x00008c40


	//   ....[7]....
        /*09d0*/ 	.word	0x00008cc0


	//   ....[8]....
        /*09d4*/ 	.word	0x00008cf0


	//   ....[9]....
        /*09d8*/ 	.word	0x00008d60


	//----- nvinfo : EIATTR_MAX_THREADS
	.align		4
.L_49:
        /*09dc*/ 	.byte	0x04, 0x05
        /*09de*/ 	.short	(.L_51 - .L_50)
.L_50:
        /*09e0*/ 	.word	0x00000100
        /*09e4*/ 	.word	0x00000001
        /*09e8*/ 	.word	0x00000001


	//----- nvinfo : EIATTR_CRS_STACK_SIZE
	.align		4
.L_51:
        /*09ec*/ 	.byte	0x04, 0x1e
        /*09ee*/ 	.short	(.L_53 - .L_52)
.L_52:
        /*09f0*/ 	.word	0x00000000


	//----- nvinfo : EIATTR_CBANK_PARAM_SIZE
	.align		4
.L_53:
        /*09f4*/ 	.byte	0x03, 0x19
        /*09f6*/ 	.short	0x0800


	//----- nvinfo : EIATTR_PARAM_CBANK
	.align		4
        /*09f8*/ 	.byte	0x04, 0x0a
        /*09fa*/ 	.short	(.L_55 - .L_54)
	.align		4
.L_54:
        /*09fc*/ 	.word	index@(.nv.constant0._ZN7cutlass13device_kernelINS_4gemm6kernel13GemmUniversalIN4cute5tupleIJiiiiEEENS1_10collective13CollectiveMmaINS1_35MainloopSm100TmaUmmaWarpSpecializedILi4ELi2ELi4ENS5_IJNS4_1CILi2EEENSA_ILi1EEESC_EEEEENS5_IJNSA_ILi64EEENSA_ILi128EEESF_EEENS_10tfloat32_tENS5_IJlSC_lEEESI_SJ_NS4_8TiledMMAINS4_8MMA_AtomIJNS4_17SM100_MMA_TF32_SSISI_SI_fLi64ELi128ELNS4_4UMMA5MajorE0ELSO_0ELNSN_7ScaleInE0ELSP_0EEEEEENS4_6LayoutINS5_IJSC_SC_SC_EEENS5_IJNSA_ILi0EEESU_SU_EEEEENS5_IJNS4_10UnderscoreESX_SX_EEEEENS4_13SM90_TMA_LOADENS4_14ComposedLayoutINS4_7SwizzleILi3ELi4ELi3EEENS4_18smem_ptr_flag_bitsILi32EEENSS_INS5_IJNSA_ILi8EEENSA_ILi32EEEEEENS5_IJS17_SC_EEEEEEEvNS4_8identityENS4_23SM90_TMA_LOAD_MULTICASTES1B_vS1C_EENS_8epilogue10collective18CollectiveEpilogueINS1F_23Sm100TmaWarpSpecializedILi4ELi2ELi16ELb1ELb0EEEJSH_NS5_IJNSS_ISF_SC_EENSS_IS17_SC_EEEEESI_SJ_SI_SJ_NS1F_6fusion15FusionCallbacksIS1J_NS1N_17LinearCombinationISI_fSI_fLNS_15FloatRoundStyleE2EEESH_S1M_JEEENS4_5SM1004TMEM4LOAD26SM100_TMEM_LOAD_16dp128b8xES10_S1B_NS4_17SM75_U32x4_LDSM_NENS4_14SM90_TMA_STOREES1B_NS4_17SM90_U32x4_STSM_NENS4_39AutoVectorizingCopyWithAssumedAlignmentILi128EEEEEEvvEEEEvNT_6ParamsE)
        /*0a00*/ 	.short	0x0380
        /*0a02*/ 	.short	0x0800


	//----- nvinfo : EIATTR_SW_WAR
	.align		4
.L_55:
        /*0a04*/ 	.byte	0x04, 0x36
        /*0a06*/ 	.short	(.L_57 - .L_56)
.L_56:
        /*0a08*/ 	.word	0x00000008
.L_57:


//--------------------- .nv.callgraph             --------------------------
	.section	.nv.callgraph,"",@"SHT_CUDA_CALLGRAPH"
	.align	4
	.sectionentsize	8
	.align		4
        /*0000*/ 	.word	0x00000000
	.align		4
        /*0004*/ 	.word	0xffffffff
	.align		4
        /*0008*/ 	.word	index@(_ZN7cutlass13device_kernelINS_4gemm6kernel13GemmUniversalIN4cute5tupleIJiiiiEEENS1_10collective13CollectiveMmaINS1_35MainloopSm100TmaUmmaWarpSpecializedILi4ELi2ELi4ENS5_IJNS4_1CILi2EEENSA_ILi1EEESC_EEEEENS5_IJNSA_ILi64EEENSA_ILi128EEESF_EEENS_10tfloat32_tENS5_IJlSC_lEEESI_SJ_NS4_8TiledMMAINS4_8MMA_AtomIJNS4_17SM100_MMA_TF32_SSISI_SI_fLi64ELi128ELNS4_4UMMA5MajorE0ELSO_0ELNSN_7ScaleInE0ELSP_0EEEEEENS4_6LayoutINS5_IJSC_SC_SC_EEENS5_IJNSA_ILi0EEESU_SU_EEEEENS5_IJNS4_10UnderscoreESX_SX_EEEEENS4_13SM90_TMA_LOADENS4_14ComposedLayoutINS4_7SwizzleILi3ELi4ELi3EEENS4_18smem_ptr_flag_bitsILi32EEENSS_INS5_IJNSA_ILi8EEENSA_ILi32EEEEEENS5_IJS17_SC_EEEEEEEvNS4_8identityENS4_23SM90_TMA_LOAD_MULTICASTES1B_vS1C_EENS_8epilogue10collective18CollectiveEpilogueINS1F_23Sm100TmaWarpSpecializedILi4ELi2ELi16ELb1ELb0EEEJSH_NS5_IJNSS_ISF_SC_EENSS_IS17_SC_EEEEESI_SJ_SI_SJ_NS1F_6fusion15FusionCallbacksIS1J_NS1N_17LinearCombinationISI_fSI_fLNS_15FloatRoundStyleE2EEESH_S1M_JEEENS4_5SM1004TMEM4LOAD26SM100_TMEM_LOAD_16dp128b8xES10_S1B_NS4_17SM75_U32x4_LDSM_NENS4_14SM90_TMA_STOREES1B_NS4_17SM90_U32x4_STSM_NENS4_39AutoVectorizingCopyWithAssumedAlignmentILi128EEEEEEvvEEEEvNT_6ParamsE)
	.align		4
        /*000c*/ 	.word	index@(__assertfail)
	.align		4
        /*0010*/ 	.word	0x00000000
	.align		4
        /*0014*/ 	.word	0xfffffffe
	.align		4
        /*0018*/ 	.word	0x00000000
	.align		4
        /*001c*/ 	.word	0xfffffffd
	.align		4
        /*0020*/ 	.word	0x00000000
	.align		4
        /*0024*/ 	.word	0xfffffffc


//--------------------- .nv.constant4             --------------------------
	.section	.nv.constant4,"a",@progbits
	.align	8
	.align		8
.nv.constant4:
        /*0000*/ 	.dword	__assertfail
	.align		8
        /*0008*/ 	.dword	__unnamed_1
	.align		8
        /*0010*/ 	.dword	__unnamed_2
	.align		8
        /*0018*/ 	.dword	_ZN40_INTERNAL_148f9c17_4_k_cu_3408926a_105324cuda3std3__45__cpo5beginE
	.align		8
        /*0020*/ 	.dword	_ZN40_INTERNAL_148f9c17_4_k_cu_3408926a_105324cuda3std3__45__cpo3endE
	.align		8
        /*0028*/ 	.dword	_ZN40_INTERNAL_148f9c17_4_k_cu_3408926a_105324cuda3std3__45__cpo6cbeginE
	.align		8
        /*0030*/ 	.dword	_ZN40_INTERNAL_148f9c17_4_k_cu_3408926a_105324cuda3std3__45__cpo4cendE
	.align		8
        /*0038*/ 	.dword	_ZN40_INTERNAL_148f9c17_4_k_cu_3408926a_105324cuda3std3__442_GLOBAL__N__148f9c17_4_k_cu_3408926a_105326ignoreE
	.align		8
        /*0040*/ 	.dword	_ZN40_INTERNAL_148f9c17_4_k_cu_3408926a_105324cuda3std3__419piecewise_constructE
	.align		8
        /*0048*/ 	.dword	_ZN40_INTERNAL_148f9c17_4_k_cu_3408926a_105324cuda3std3__48in_placeE
	.align		8
        /*0050*/ 	.dword	_ZN40_INTERNAL_148f9c17_4_k_cu_3408926a_105324cuda3std6ranges3__45__cpo4swapE
	.align		8
        /*0058*/ 	.dword	_ZN40_INTERNAL_148f9c17_4_k_cu_3408926a_105324cuda3std6ranges3__45__cpo9iter_moveE
	.align		8
        /*0060*/ 	.dword	_ZN40_INTERNAL_148f9c17_4_k_cu_3408926a_105324cute7productE
	.align		8
        /*0068*/ 	.dword	_ZN40_INTERNAL_148f9c17_4_k_cu_3408926a_105324cute1_E
	.align		8
        /*0070*/ 	.dword	$str$25
	.align		8
        /*0078*/ 	.dword	$str$26
	.align		8
        /*0080*/ 	.dword	$str$27
	.align		8
        /*0088*/ 	.dword	$str$28


//--------------------- .text._ZN7cutlass13device_kernelINS_4gemm6kernel13GemmUniversalIN4cute5tupleIJiiiiEEENS1_10collective13CollectiveMmaINS1_35MainloopSm100TmaUmmaWarpSpecializedILi4ELi2ELi4ENS5_IJNS4_1CILi2EEENSA_ILi1EEESC_EEEEENS5_IJNSA_ILi64EEENSA_ILi128EEESF_EEENS_10tfloat32_tENS5_IJlSC_lEEESI_SJ_NS4_8TiledMMAINS4_8MMA_AtomIJNS4_17SM100_MMA_TF32_SSISI_SI_fLi64ELi128ELNS4_4UMMA5MajorE0ELSO_0ELNSN_7ScaleInE0ELSP_0EEEEEENS4_6LayoutINS5_IJSC_SC_SC_EEENS5_IJNSA_ILi0EEESU_SU_EEEEENS5_IJNS4_10UnderscoreESX_SX_EEEEENS4_13SM90_TMA_LOADENS4_14ComposedLayoutINS4_7SwizzleILi3ELi4ELi3EEENS4_18smem_ptr_flag_bitsILi32EEENSS_INS5_IJNSA_ILi8EEENSA_ILi32EEEEEENS5_IJS17_SC_EEEEEEEvNS4_8identityENS4_23SM90_TMA_LOAD_MULTICASTES1B_vS1C_EENS_8epilogue10collective18CollectiveEpilogueINS1F_23Sm100TmaWarpSpecializedILi4ELi2ELi16ELb1ELb0EEEJSH_NS5_IJNSS_ISF_SC_EENSS_IS17_SC_EEEEESI_SJ_SI_SJ_NS1F_6fusion15FusionCallbacksIS1J_NS1N_17LinearCombinationISI_fSI_fLNS_15FloatRoundStyleE2EEESH_S1M_JEEENS4_5SM1004TMEM4LOAD26SM100_TMEM_LOAD_16dp128b8xES10_S1B_NS4_17SM75_U32x4_LDSM_NENS4_14SM90_TMA_STOREES1B_NS4_17SM90_U32x4_STSM_NENS4_39AutoVectorizingCopyWithAssumedAlignmentILi128EEEEEEvvEEEEvNT_6ParamsE --------------------------
	.section	.text._ZN7cutlass13device_kernelINS_4gemm6kernel13GemmUniversalIN4cute5tupleIJiiiiEEENS1_10collective13CollectiveMmaINS1_35MainloopSm100TmaUmmaWarpSpecializedILi4ELi2ELi4ENS5_IJNS4_1CILi2EEENSA_ILi1EEESC_EEEEENS5_IJNSA_ILi64EEENSA_ILi128EEESF_EEENS_10tfloat32_tENS5_IJlSC_lEEESI_SJ_NS4_8TiledMMAINS4_8MMA_AtomIJNS4_17SM100_MMA_TF32_SSISI_SI_fLi64ELi128ELNS4_4UMMA5MajorE0ELSO_0ELNSN_7ScaleInE0ELSP_0EEEEEENS4_6LayoutINS5_IJSC_SC_SC_EEENS5_IJNSA_ILi0EEESU_SU_EEEEENS5_IJNS4_10UnderscoreESX_SX_EEEEENS4_13SM90_TMA_LOADENS4_14ComposedLayoutINS4_7SwizzleILi3ELi4ELi3EEENS4_18smem_ptr_flag_bitsILi32EEENSS_INS5_IJNSA_ILi8EEENSA_ILi32EEEEEENS5_IJS17_SC_EEEEEEEvNS4_8identityENS4_23SM90_TMA_LOAD_MULTICASTES1B_vS1C_EENS_8epilogue10collective18CollectiveEpilogueINS1F_23Sm100TmaWarpSpecializedILi4ELi2ELi16ELb1ELb0EEEJSH_NS5_IJNSS_ISF_SC_EENSS_IS17_SC_EEEEESI_SJ_SI_SJ_NS1F_6fusion15FusionCallbacksIS1J_NS1N_17LinearCombinationISI_fSI_fLNS_15FloatRoundStyleE2EEESH_S1M_JEEENS4_5SM1004TMEM4LOAD26SM100_TMEM_LOAD_16dp128b8xES10_S1B_NS4_17SM75_U32x4_LDSM_NENS4_14SM90_TMA_STOREES1B_NS4_17SM90_U32x4_STSM_NENS4_39AutoVectorizingCopyWithAssumedAlignmentILi128EEEEEEvvEEEEvNT_6ParamsE,"ax",@progbits
	.align	128
.text._ZN7cutlass13device_kernelINS_4gemm6kernel13GemmUniversalIN4cute5tupleIJiiiiEEENS1_10collective13CollectiveMmaINS1_35MainloopSm100TmaUmmaWarpSpecializedILi4ELi2ELi4ENS5_IJNS4_1CILi2EEENSA_ILi1EEESC_EEEEENS5_IJNSA_ILi64EEENSA_ILi128EEESF_EEENS_10tfloat32_tENS5_IJlSC_lEEESI_SJ_NS4_8TiledMMAINS4_8MMA_AtomIJNS4_17SM100_MMA_TF32_SSISI_SI_fLi64ELi128ELNS4_4UMMA5MajorE0ELSO_0ELNSN_7ScaleInE0ELSP_0EEEEEENS4_6LayoutINS5_IJSC_SC_SC_EEENS5_IJNSA_ILi0EEESU_SU_EEEEENS5_IJNS4_10UnderscoreESX_SX_EEEEENS4_13SM90_TMA_LOADENS4_14ComposedLayoutINS4_7SwizzleILi3ELi4ELi3EEENS4_18smem_ptr_flag_bitsILi32EEENSS_INS5_IJNSA_ILi8EEENSA_ILi32EEEEEENS5_IJS17_SC_EEEEEEEvNS4_8identityENS4_23SM90_TMA_LOAD_MULTICASTES1B_vS1C_EENS_8epilogue10collective18CollectiveEpilogueINS1F_23Sm100TmaWarpSpecializedILi4ELi2ELi16ELb1ELb0EEEJSH_NS5_IJNSS_ISF_SC_EENSS_IS17_SC_EEEEESI_SJ_SI_SJ_NS1F_6fusion15FusionCallbacksIS1J_NS1N_17LinearCombinationISI_fSI_fLNS_15FloatRoundStyleE2EEESH_S1M_JEEENS4_5SM1004TMEM4LOAD26SM100_TMEM_LOAD_16dp128b8xES10_S1B_NS4_17SM75_U32x4_LDSM_NENS4_14SM90_TMA_STOREES1B_NS4_17SM90_U32x4_STSM_NENS4_39AutoVectorizingCopyWithAssumedAlignmentILi128EEEEEEvvEEEEvNT_6ParamsE:
        .type           _ZN7cutlass13device_kernelINS_4gemm6kernel13GemmUniversalIN4cute5tupleIJiiiiEEENS1_10collective13CollectiveMmaINS1_35MainloopSm100TmaUmmaWarpSpecializedILi4ELi2ELi4ENS5_IJNS4_1CILi2EEENSA_ILi1EEESC_EEEEENS5_IJNSA_ILi64EEENSA_ILi128EEESF_EEENS_10tfloat32_tENS5_IJlSC_lEEESI_SJ_NS4_8TiledMMAINS4_8MMA_AtomIJNS4_17SM100_MMA_TF32_SSISI_SI_fLi64ELi128ELNS4_4UMMA5MajorE0ELSO_0ELNSN_7ScaleInE0ELSP_0EEEEEENS4_6LayoutINS5_IJSC_SC_SC_EEENS5_IJNSA_ILi0EEESU_SU_EEEEENS5_IJNS4_10UnderscoreESX_SX_EEEEENS4_13SM90_TMA_LOADENS4_14ComposedLayoutINS4_7SwizzleILi3ELi4ELi3EEENS4_18smem_ptr_flag_bitsILi32EEENSS_INS5_IJNSA_ILi8EEENSA_ILi32EEEEEENS5_IJS17_SC_EEEEEEEvNS4_8identityENS4_23SM90_TMA_LOAD_MULTICASTES1B_vS1C_EENS_8epilogue10collective18CollectiveEpilogueINS1F_23Sm100TmaWarpSpecializedILi4ELi2ELi16ELb1ELb0EEEJSH_NS5_IJNSS_ISF_SC_EENSS_IS17_SC_EEEEESI_SJ_SI_SJ_NS1F_6fusion15FusionCallbacksIS1J_NS1N_17LinearCombinationISI_fSI_fLNS_15FloatRoundStyleE2EEESH_S1M_JEEENS4_5SM1004TMEM4LOAD26SM100_TMEM_LOAD_16dp128b8xES10_S1B_NS4_17SM75_U32x4_LDSM_NENS4_14SM90_TMA_STOREES1B_NS4_17SM90_U32x4_STSM_NENS4_39AutoVectorizingCopyWithAssumedAlignmentILi128EEEEEEvvEEEEvNT_6ParamsE,@function
        .size           _ZN7cutlass13device_kernelINS_4gemm6kernel13GemmUniversalIN4cute5tupleIJiiiiEEENS1_10collective13CollectiveMmaINS1_35MainloopSm100TmaUmmaWarpSpecializedILi4ELi2ELi4ENS5_IJNS4_1CILi2EEENSA_ILi1EEESC_EEEEENS5_IJNSA_ILi64EEENSA_ILi128EEESF_EEENS_10tfloat32_tENS5_IJlSC_lEEESI_SJ_NS4_8TiledMMAINS4_8MMA_AtomIJNS4_17SM100_MMA_TF32_SSISI_SI_fLi64ELi128ELNS4_4UMMA5MajorE0ELSO_0ELNSN_7ScaleInE0ELSP_0EEEEEENS4_6LayoutINS5_IJSC_SC_SC_EEENS5_IJNSA_ILi0EEESU_SU_EEEEENS5_IJNS4_10UnderscoreESX_SX_EEEEENS4_13SM90_TMA_LOADENS4_14ComposedLayoutINS4_7SwizzleILi3ELi4ELi3EEENS4_18smem_ptr_flag_bitsILi32EEENSS_INS5_IJNSA_ILi8EEENSA_ILi32EEEEEENS5_IJS17_SC_EEEEEEEvNS4_8identityENS4_23SM90_TMA_LOAD_MULTICASTES1B_vS1C_EENS_8epilogue10collective18CollectiveEpilogueINS1F_23Sm100TmaWarpSpecializedILi4ELi2ELi16ELb1ELb0EEEJSH_NS5_IJNSS_ISF_SC_EENSS_IS17_SC_EEEEESI_SJ_SI_SJ_NS1F_6fusion15FusionCallbacksIS1J_NS1N_17LinearCombinationISI_fSI_fLNS_15FloatRoundStyleE2EEESH_S1M_JEEENS4_5SM1004TMEM4LOAD26SM100_TMEM_LOAD_16dp128b8xES10_S1B_NS4_17SM75_U32x4_LDSM_NENS4_14SM90_TMA_STOREES1B_NS4_17SM90_U32x4_STSM_NENS4_39AutoVectorizingCopyWithAssumedAlignmentILi128EEEEEEvvEEEEvNT_6ParamsE,(.L_x_183 - _ZN7cutlass13device_kernelINS_4gemm6kernel13GemmUniversalIN4cute5tupleIJiiiiEEENS1_10collective13CollectiveMmaINS1_35MainloopSm100TmaUmmaWarpSpecializedILi4ELi2ELi4ENS5_IJNS4_1CILi2EEENSA_ILi1EEESC_EEEEENS5_IJNSA_ILi64EEENSA_ILi128EEESF_EEENS_10tfloat32_tENS5_IJlSC_lEEESI_SJ_NS4_8TiledMMAINS4_8MMA_AtomIJNS4_17SM100_MMA_TF32_SSISI_SI_fLi64ELi128ELNS4_4UMMA5MajorE0ELSO_0ELNSN_7ScaleInE0ELSP_0EEEEEENS4_6LayoutINS5_IJSC_SC_SC_EEENS5_IJNSA_ILi0EEESU_SU_EEEEENS5_IJNS4_10UnderscoreESX_SX_EEEEENS4_13SM90_TMA_LOADENS4_14ComposedLayoutINS4_7SwizzleILi3ELi4ELi3EEENS4_18smem_ptr_flag_bitsILi32EEENSS_INS5_IJNSA_ILi8EEENSA_ILi32EEEEEENS5_IJS17_SC_EEEEEEEvNS4_8identityENS4_23SM90_TMA_LOAD_MULTICASTES1B_vS1C_EENS_8epilogue10collective18CollectiveEpilogueINS1F_23Sm100TmaWarpSpecializedILi4ELi2ELi16ELb1ELb0EEEJSH_NS5_IJNSS_ISF_SC_EENSS_IS17_SC_EEEEESI_SJ_SI_SJ_NS1F_6fusion15FusionCallbacksIS1J_NS1N_17LinearCombinationISI_fSI_fLNS_15FloatRoundStyleE2EEESH_S1M_JEEENS4_5SM1004TMEM4LOAD26SM100_TMEM_LOAD_16dp128b8xES10_S1B_NS4_17SM75_U32x4_LDSM_NENS4_14SM90_TMA_STOREES1B_NS4_17SM90_U32x4_STSM_NENS4_39AutoVectorizingCopyWithAssumedAlignmentILi128EEEEEEvvEEEEvNT_6ParamsE)
        .other          _ZN7cutlass13device_kernelINS_4gemm6kernel13GemmUniversalIN4cute5tupleIJiiiiEEENS1_10collective13CollectiveMmaINS1_35MainloopSm100TmaUmmaWarpSpecializedILi4ELi2ELi4ENS5_IJNS4_1CILi2EEENSA_ILi1EEESC_EEEEENS5_IJNSA_ILi64EEENSA_ILi128EEESF_EEENS_10tfloat32_tENS5_IJlSC_lEEESI_SJ_NS4_8TiledMMAINS4_8MMA_AtomIJNS4_17SM100_MMA_TF32_SSISI_SI_fLi64ELi128ELNS4_4UMMA5MajorE0ELSO_0ELNSN_7ScaleInE0ELSP_0EEEEEENS4_6LayoutINS5_IJSC_SC_SC_EEENS5_IJNSA_ILi0EEESU_SU_EEEEENS5_IJNS4_10UnderscoreESX_SX_EEEEENS4_13SM90_TMA_LOADENS4_14ComposedLayoutINS4_7SwizzleILi3ELi4ELi3EEENS4_18smem_ptr_flag_bitsILi32EEENSS_INS5_IJNSA_ILi8EEENSA_ILi32EEEEEENS5_IJS17_SC_EEEEEEEvNS4_8identityENS4_23SM90_TMA_LOAD_MULTICASTES1B_vS1C_EENS_8epilogue10collective18CollectiveEpilogueINS1F_23Sm100TmaWarpSpecializedILi4ELi2ELi16ELb1ELb0EEEJSH_NS5_IJNSS_ISF_SC_EENSS_IS17_SC_EEEEESI_SJ_SI_SJ_NS1F_6fusion15FusionCallbacksIS1J_NS1N_17LinearCombinationISI_fSI_fLNS_15FloatRoundStyleE2EEESH_S1M_JEEENS4_5SM1004TMEM4LOAD26SM100_TMEM_LOAD_16dp128b8xES10_S1B_NS4_17SM75_U32x4_LDSM_NENS4_14SM90_TMA_STOREES1B_NS4_17SM90_U32x4_STSM_NENS4_39AutoVectorizingCopyWithAssumedAlignmentILi128EEEEEEvvEEEEvNT_6ParamsE,@"STO_CUDA_ENTRY STV_DEFAULT"
_ZN7cutlass13device_kernelINS_4gemm6kernel13GemmUniversalIN4cute5tupleIJiiiiEEENS1_10collective13CollectiveMmaINS1_35MainloopSm100TmaUmmaWarpSpecializedILi4ELi2ELi4ENS5_IJNS4_1CILi2EEENSA_ILi1EEESC_EEEEENS5_IJNSA_ILi64EEENSA_ILi128EEESF_EEENS_10tfloat32_tENS5_IJlSC_lEEESI_SJ_NS4_8TiledMMAINS4_8MMA_AtomIJNS4_17SM100_MMA_TF32_SSISI_SI_fLi64ELi128ELNS4_4UMMA5MajorE0ELSO_0ELNSN_7ScaleInE0ELSP_0EEEEEENS4_6LayoutINS5_IJSC_SC_SC_EEENS5_IJNSA_ILi0EEESU_SU_EEEEENS5_IJNS4_10UnderscoreESX_SX_EEEEENS4_13SM90_TMA_LOADENS4_14ComposedLayoutINS4_7SwizzleILi3ELi4ELi3EEENS4_18smem_ptr_flag_bitsILi32EEENSS_INS5_IJNSA_ILi8EEENSA_ILi32EEEEEENS5_IJS17_SC_EEEEEEEvNS4_8identityENS4_23SM90_TMA_LOAD_MULTICASTES1B_vS1C_EENS_8epilogue10collective18CollectiveEpilogueINS1F_23Sm100TmaWarpSpecializedILi4ELi2ELi16ELb1ELb0EEEJSH_NS5_IJNSS_ISF_SC_EENSS_IS17_SC_EEEEESI_SJ_SI_SJ_NS1F_6fusion15FusionCallbacksIS1J_NS1N_17LinearCombinationISI_fSI_fLNS_15FloatRoundStyleE2EEESH_S1M_JEEENS4_5SM1004TMEM4LOAD26SM100_TMEM_LOAD_16dp128b8xES10_S1B_NS4_17SM75_U32x4_LDSM_NENS4_14SM90_TMA_STOREES1B_NS4_17SM90_U32x4_STSM_NENS4_39AutoVectorizingCopyWithAssumedAlignmentILi128EEEEEEvvEEEEvNT_6ParamsE:
[----:B------:R-:W1:Y:S01]  /*0000*/  LDC R1, c[0x0][0x37c] ;  /* 0x0000df00ff017b82 */ /* 0x000e620000000800 */
[----:B------:R-:W2:Y:S01]  /*0010*/  S2R R65, SR_TID.X ;  /* 0x0000000000417919 */ /* 0x000ea20000002100 */
[----:B------:R-:W3:Y:S01]  /*0020*/  LDCU.64 UR8, c[0x0][0x890] ;  /* 0x00011200ff0877ac */ /* 0x000ee20008000a00 */
[----:B------:R-:W-:Y:S02]  /*0030*/  PRMT R53, RZ, 0x7610, R53 ;  /* 0x00007610ff357816 */ /* 0x000fe40000000035 */
[----:B------:R-:W-:Y:S01]  /*0040*/  ELECT P3, URZ, PT ;  /* 0x0000000000ff782f */ /* 0x000fe20003860000 */
[----:B---3--:R-:W-:-:S04]  /*0050*/  UISETP.NE.U32.AND UP0, UPT, UR8, URZ, UPT ;  /* 0x000000ff0800728c */ /* 0x008fc8000bf05070 */
[----:B------:R-:W-:Y:S01]  /*0060*/  UISETP.NE.AND.EX UP0, UPT, UR9, URZ, UPT, UP0 ;  /* 0x000000ff0900728c */ /* 0x000fe2000bf05300 */
[----:B--2---:R-:W-:-:S05]  /*0070*/  SHF.R.U32.HI R54, RZ, 0x5, R65 ;  /* 0x00000005ff367819 */ /* 0x004fca0000011641 */
[----:B------:R-:W2:Y:S02]  /*0080*/  SHFL.IDX PT, R0, R54, RZ, 0x1f ;  /* 0x00001fff36007589 */ /* 0x000ea400000e0000 */
[----:B--2---:R-:W-:Y:S01]  /*0090*/  R2UR UR18, R0 ;  /* 0x00000000001272ca */ /* 0x004fe200000e0000 */
[----:B-1----:R-:W-:-:S14]  /*00a0*/  BRA.U UP0, `(.L_x_0) ;  /* 0x0000000100307547 */ /* 0x002fdc000b800000 */
[----:B------:R-:W1:Y:S02]  /*00b0*/  LDCU.64 UR4, c[0x0][0x888] ;  /* 0x00011100ff0477ac */ /* 0x000e640008000a00 */
[----:B-1----:R-:W-:-:S04]  /*00c0*/  UISETP.NE.U32.AND UP0, UPT, UR4, URZ, UPT ;  /* 0x000000ff0400728c */ /* 0x002fc8000bf05070 */
[----:B------:R-:W-:-:S09]  /*00d0*/  UISETP.NE.AND.EX UP0, UPT, UR5, URZ, UPT, UP0 ;  /* 0x000000ff0500728c */ /* 0x000fd2000bf05300 */
[----:B------:R-:W-:Y:S05]  /*00e0*/  BRA.U !UP0, `(.L_x_1) ;  /* 0x0000000108147547 */ /* 0x000fea000b800000 */
[----:B------:R-:W1:Y:S01]  /*00f0*/  LDC.64 R2, c[0x0][0x888] ;  /* 0x00022200ff027b82 */ /* 0x000e620000000a00 */
[----:B------:R-:W1:Y:S02]  /*0100*/  LDCU.64 UR4, c[0x0][0x358] ;  /* 0x00006b00ff0477ac */ /* 0x000e640008000a00 */
[----:B-1----:R1:W5:Y:S01]  /*0110*/  LDG.E R27, desc[UR4][R2.64] ;  /* 0x00000004021b7981 */ /* 0x002362000c1e1900 */
[----:B------:R-:W-:Y:S01]  /*0120*/  HFMA2 R53, -RZ, RZ, 0, 5.9604644775390625e-08 ;  /* 0x00000001ff357431 */ /* 0x000fe200000001ff */
[----:B------:R-:W-:Y:S05]  /*0130*/  BRA `(.L_x_0) ;  /* 0x00000000000c7947 */ /* 0x000fea0003800000 */
.L_x_1:
[----:B------:R-:W1:Y:S01]  /*0140*/  LDCU UR4, c[0x0][0x880] ;  /* 0x00011000ff0477ac */ /* 0x000e620008000800 */
[----:B------:R-:W-:Y:S01]  /*0150*/  HFMA2 R53, -RZ, RZ, 0, 5.9604644775390625e-08 ;  /* 0x00000001ff357431 */ /* 0x000fe200000001ff */
[----:B-1----:R-:W-:-:S07]  /*0160*/  MOV R27, UR4 ;  /* 0x00000004001b7c02 */ /* 0x002fce0008000f00 */
.L_x_0:
[----:B------:R-:W2:Y:S02]  /*0170*/  LDCU.64 UR4, c[0x0][0x8b0] ;  /* 0x00011600ff0477ac */ /* 0x000ea40008000a00 */
[----:B--2---:R-:W-:-:S04]  /*0180*/  UISETP.NE.U32.AND UP0, UPT, UR4, URZ, UPT ;  /* 0x000000ff0400728c */ /* 0x004fc8000bf05070 */
[----:B------:R-:W-:-:S09]  /*0190*/  UISETP.NE.AND.EX UP0, UPT, UR5, URZ, UPT, UP0 ;  /* 0x000000ff0500728c */ /* 0x000fd2000bf05300 */
[----:B------:R-:W-:Y:S05]  /*01a0*/  BRA.U UP0, `(.L_x_2) ;  /* 0x0000000100287547 */ /* 0x000fea000b800000 */
[----:B------:R-:W2:Y:S02]  /*01b0*/  LDCU.64 UR4, c[0x0][0x8a8] ;  /* 0x00011500ff0477ac */ /* 0x000ea40008000a00 */
[----:B--2---:R-:W-:-:S04]  /*01c0*/  UISETP.NE.U32.AND UP0, UPT, UR4, URZ, UPT ;  /* 0x000000ff0400728c */ /* 0x004fc8000bf05070 */
[----:B------:R-:W-:-:S09]  /*01d0*/  UISETP.NE.AND.EX UP0, UPT, UR5, URZ, UPT, UP0 ;  /* 0x000000ff0500728c */ /* 0x000fd2000bf05300 */
[----:B------:R-:W-:Y:S05]  /*01e0*/  BRA.U !UP0, `(.L_x_3) ;  /* 0x0000000108107547 */ /* 0x000fea000b800000 */
[----:B------:R-:W2:Y:S01]  /*01f0*/  LDC.64 R24, c[0x0][0x8a8] ;  /* 0x00022a00ff187b82 */ /* 0x000ea20000000a00 */
[----:B------:R-:W2:Y:S02]  /*0200*/  LDCU.64 UR4, c[0x0][0x358] ;  /* 0x00006b00ff0477ac */ /* 0x000ea40008000a00 */
[----:B--2---:R2:W5:Y:S01]  /*0210*/  LDG.E R24, desc[UR4][R24.64] ;  /* 0x0000000418187981 */ /* 0x004562000c1e1900 */
[----:B------:R-:W-:Y:S05]  /*0220*/  BRA `(.L_x_2) ;  /* 0x0000000000087947 */ /* 0x000fea0003800000 */
.L_x_3:
[----:B------:R-:W2:Y:S02]  /*0230*/  LDCU UR4, c[0x0][0x8a0] ;  /* 0x00011400ff0477ac */ /* 0x000ea40008000800 */
[----:B--2---:R-:W-:Y:S02]  /*0240*/  MOV R24, UR4 ;  /* 0x0000000400187c02 */ /* 0x004fe40008000f00 */
.L_x_2:
[----:B------:R-:W-:Y:S01]  /*0250*/  IMAD.U32 R0, RZ, RZ, UR18 ;  /* 0x00000012ff007e24 */ /* 0x000fe2000f8e00ff */
[----:B------:R-:W-:Y:S04]  /*0260*/  BSSY.RECONVERGENT B0, `(.L_x_4) ;  /* 0x000000c000007945 */ /* 0x000fe80003800200 */
[C---:B------:R-:W-:Y:S02]  /*0270*/  ISETP.NE.OR P1, PT, R0.reuse, 0x1, !P3 ;  /* 0x000000010000780c */ /* 0x040fe40005f25670 */
[----:B------:R-:W-:-:S11]  /*0280*/  ISETP.NE.OR P0, PT, R0, 0x3, !P3 ;  /* 0x000000030000780c */ /* 0x000fd60005f05670 */
[----:B------:R-:W-:Y:S05]  /*0290*/  @P1 BRA `(.L_x_5) ;  /* 0x0000000000201947 */ /* 0x000fea0003800000 */
[----:B------:R-:W3:Y:S02]  /*02a0*/  LDCU.64 UR4, c[0x0][0x348] ;  /* 0x00006900ff0477ac */ /* 0x000ee40008000a00 */
[----:B---3--:R-:W-:Y:S02]  /*02b0*/  UIADD3 UR6, UP1, UPT, UR4, 0x80, URZ ;  /* 0x0000008004067890 */ /* 0x008fe4000ff3e0ff */
[----:B------:R-:W-:Y:S02]  /*02c0*/  UIADD3 UR4, UP0, UPT, UR4, 0x180, URZ ;  /* 0x0000018004047890 */ /* 0x000fe4000ff1e0ff */
[----:B------:R-:W-:Y:S02]  /*02d0*/  UIADD3.X UR7, UPT, UPT, URZ, UR5, URZ, UP1, !UPT ;  /* 0x00000005ff077290 */ /* 0x000fe40008ffe4ff */
[----:B------:R-:W-:-:S07]  /*02e0*/  UIADD3.X UR5, UPT, UPT, URZ, UR5, URZ, UP0, !UPT ;  /* 0x00000005ff057290 */ /* 0x000fce00087fe4ff */
[----:B------:R3:W-:Y:S02]  /*02f0*/  UTMACCTL.PF [UR6] ;  /* 0x00000000060079b9 */ /* 0x0007e40008040000 */
[----:B------:R3:W-:Y:S02]  /*0300*/  UTMACCTL.PF [UR4] ;  /* 0x00000000040079b9 */ /* 0x0007e40008040000 */
[----:B---3--:R-:W-:Y:S01]  /*0310*/  NOP ;  /* 0x0000000000007918 */ /* 0x008fe20000000000 */
.L_x_5:
[----:B------:R-:W-:Y:S05]  /*0320*/  BSYNC.RECONVERGENT B0 ;  /* 0x0000000000007941 */ /* 0x000fea0003800200 */
.L_x_4:
[----:B------:R-:W-:Y:S04]  /*0330*/  BSSY.RECONVERGENT B0, `(.L_x_6) ;  /* 0x000000a000007945 */ /* 0x000fe80003800200 */
        /* <DEDUP_REMOVED lines=9> */
.L_x_7:
[----:B------:R-:W-:Y:S05]  /*03d0*/  BSYNC.RECONVERGENT B0 ;  /* 0x0000000000007941 */ /* 0x000fea0003800200 */
.L_x_6:
[----:B------:R-:W3:Y:S01]  /*03e0*/  LDCU.64 UR4, c[0x0][0x888] ;  /* 0x00011100ff0477ac */ /* 0x000ee20008000a00 */
[----:B------:R-:W-:Y:S02]  /*03f0*/  UISETP.EQ.U32.AND UP2, UPT, UR8, URZ, UPT ;  /* 0x000000ff0800728c */ /* 0x000fe4000bf42070 */
[----:B------:R-:W-:Y:S02]  /*0400*/  UPLOP3.LUT UP3, UPT, UPT, UPT, UPT, 0x80, 0x8 ;  /* 0x000000000008789c */ /* 0x000fe40003f6f070 */
[----:B---3--:R-:W-:-:S04]  /*0410*/  UISETP.NE.U32.AND UP0, UPT, UR4, URZ, UPT ;  /* 0x000000ff0400728c */ /* 0x008fc8000bf05070 */
[----:B------:R-:W-:-:S04]  /*0420*/  UISETP.NE.AND.EX UP1, UPT, UR5, URZ, UPT, UP0 ;  /* 0x000000ff0500728c */ /* 0x000fc8000bf25300 */
[----:B------:R-:W-:-:S04]  /*0430*/  UISETP.EQ.OR.EX UP4, UPT, UR9, URZ, !UP1, UP2 ;  /* 0x000000ff0900728c */ /* 0x000fc8000cf82720 */
[----:B------:R-:W-:-:S06]  /*0440*/  UP2UR UR4, UPR, URZ, 0x10 ;  /* 0x00000010ff047883 */ /* 0x000fcc0008000000 */
[----:B------:R-:W-:Y:S01]  /*0450*/  MOV R56, UR4 ;  /* 0x0000000400387c02 */ /* 0x000fe20008000f00 */
[----:B------:R-:W-:Y:S06]  /*0460*/  BRA.U !UP4, `(.L_x_8) ;  /* 0x000000010c207547 */ /* 0x000fec000b800000 */
[----:B------:R-:W-:Y:S01]  /*0470*/  UISETP.NE.U32.AND UP2, UPT, UR8, URZ, UPT ;  /* 0x000000ff0800728c */ /* 0x000fe2000bf45070 */
[----:B-----5:R-:W-:Y:S01]  /*0480*/  FSETP.NEU.AND P0, PT, R27, RZ, PT ;  /* 0x000000ff1b00720b */ /* 0x020fe20003f0d000 */
[----:B------:R-:W-:Y:S02]  /*0490*/  USEL UR4, URZ, 0xffffffff, UP1 ;  /* 0xffffffffff047887 */ /* 0x000fe40008800000 */
[----:B------:R-:W-:-:S10]  /*04a0*/  UISETP.NE.AND.EX UP2, UPT, UR9, URZ, UPT, UP2 ;  /* 0x000000ff0900728c */ /* 0x000fd4000bf45320 */
[----:B------:R-:W-:Y:S01]  /*04b0*/  VOTEU.ANY UP0, P0 ;  /* 0x0000000000ff7886 */ /* 0x000fe20000000100 */
[----:B------:R-:W-:-:S04]  /*04c0*/  @!UP2 USEL UR4, URZ, 0xffffffff, UP0 ;  /* 0xffffffffff04a887 */ /* 0x000fc80008000000 */
[----:B------:R-:W-:-:S04]  /*04d0*/  ULOP3.LUT UR4, UR4, 0x1, URZ, 0xc0, !UPT ;  /* 0x0000000104047892 */ /* 0x000fc8000f8ec0ff */
[----:B------:R-:W-:-:S11]  /*04e0*/  UISETP.NE.U32.AND UP3, UPT, UR4, 0x1, UPT ;  /* 0x000000010400788c */ /* 0x000fd6000bf65070 */
.L_x_8:
[----:B-1----:R-:W1:Y:S01]  /*04f0*/  SHFL.IDX PT, R2, R54, RZ, 0x1f ;  /* 0x00001fff36027589 */ /* 0x002e6200000e0000 */
[----:B------:R-:W-:Y:S01]  /*0500*/  UISETP.NE.AND UP6, UPT, UR18, 0x2, UPT ;  /* 0x000000021200788c */ /* 0x000fe2000bfc5270 */
[----:B-1----:R-:W-:-:S13]  /*0510*/  ISETP.NE.AND P0, PT, R2, RZ, PT ;  /* 0x000000ff0200720c */ /* 0x002fda0003f05270 */
[----:B------:R-:W-:Y:S05]  /*0520*/  @P0 BRA `(.L_x_9) ;  /* 0x0000000000580947 */ /* 0x000fea0003800000 */
[----:B------:R-:W1:Y:S01]  /*0530*/  S2UR UR4, SR_CgaCtaId ;  /* 0x00000000000479c3 */ /* 0x000e620000008800 */
[----:B------:R-:W-:Y:S01]  /*0540*/  UMOV UR5, 0x400 ;  /* 0x0000040000057882 */ /* 0x000fe20000000000 */
[----:B------:R-:W-:Y:S01]  /*0550*/  UMOV UR8, 0x1 ;  /* 0x0000000100087882 */ /* 0x000fe20000000000 */
[----:B------:R-:W-:Y:S01]  /*0560*/  UMOV UR6, 0x2 ;  /* 0x0000000200067882 */ /* 0x000fe20000000000 */
[----:B------:R-:W-:-:S04]  /*0570*/  UIADD3 UR8, UPT, UPT, -UR8, 0x100000, URZ ;  /* 0x0010000008087890 */ /* 0x000fc8000fffe1ff */
[----:B------:R-:W-:Y:S02]  /*0580*/  USHF.L.U32 UR9, UR8, 0xb, URZ ;  /* 0x0000000b08097899 */ /* 0x000fe400080006ff */
[----:B------:R-:W-:Y:S02]  /*0590*/  USHF.L.U32 UR8, UR8, 0x1, URZ ;  /* 0x0000000108087899 */ /* 0x000fe400080006ff */
[----:B------:R-:W-:-:S04]  /*05a0*/  UIADD3 UR6, UPT, UPT, -UR6, 0x100000, URZ ;  /* 0x0010000006067890 */ /* 0x000fc8000fffe1ff */
[----:B------:R-:W-:Y:S02]  /*05b0*/  USHF.L.U32 UR7, UR6, 0xb, URZ ;  /* 0x0000000b06077899 */ /* 0x000fe400080006ff */
[----:B------:R-:W-:Y:S01]  /*05c0*/  USHF.L.U32 UR6, UR6, 0x1, URZ ;  /* 0x0000000106067899 */ /* 0x000fe200080006ff */
[----:B------:R-:W-:Y:S01]  /*05d0*/  ELECT P0, URZ, PT ;  /* 0x0000000000ff782f */ /* 0x000fe20003800000 */
[----:B-1----:R-:W-:Y:S01]  /*05e0*/  ULEA UR4, UR4, UR5, 0x18 ;  /* 0x0000000504047291 */ /* 0x002fe2000f8ec0ff */
[----:B------:R-:W1:Y:S11]  /*05f0*/  FENCE.VIEW.ASYNC.S ;  /* 0x00000000000073c6 */ /* 0x000e760000000000 */
[----:B-1----:R1:W3:Y:S01]  /*0600*/  SYNCS.EXCH.64 URZ, [UR4], UR8 ;  /* 0x0000000804ff75b2 */ /* 0x0022e20008000100 */
[----:B------:R1:W4:Y:S01]  /*0610*/  SYNCS.EXCH.64 URZ, [UR4+0x20], UR6 ;  /* 0x0000200604ff75b2 */ /* 0x0003220008000100 */
[----:B------:R1:W1:Y:S01]  /*0620*/  SYNCS.EXCH.64 URZ, [UR4+0x8], UR8 ;  /* 0x0000080804ff75b2 */ /* 0x0002620008000100 */
[----:B------:R1:W1:Y:S01]  /*0630*/  SYNCS.EXCH.64 URZ, [UR4+0x28], UR6 ;  /* 0x0000280604ff75b2 */ /* 0x0002620008000100 */
[----:B------:R1:W1:Y:S01]  /*0640*/  SYNCS.EXCH.64 URZ, [UR4+0x10], UR8 ;  /* 0x0000100804ff75b2 */ /* 0x0002620008000100 */
[----:B------:R1:W1:Y:S01]  /*0650*/  SYNCS.EXCH.64 URZ, [UR4+0x30], UR6 ;  /* 0x0000300604ff75b2 */ /* 0x0002620008000100 */
[----:B------:R1:W1:Y:S01]  /*0660*/  SYNCS.EXCH.64 URZ, [UR4+0x18], UR8 ;  /* 0x0000180804ff75b2 */ /* 0x0002620008000100 */
[----:B------:R1:W1:Y:S01]  /*0670*/  SYNCS.EXCH.64 URZ, [UR4+0x38], UR6 ;  /* 0x0000380604ff75b2 */ /* 0x0002620008000100 */
[----:B------:R-:W-:Y:S01]  /*0680*/  NOP ;  /* 0x0000000000007918 */ /* 0x000fe20000000000 */
.L_x_9:
[----:B------:R-:W2:Y:S01]  /*0690*/  SHFL.IDX PT, R2, R54, RZ, 0x1f ;  /* 0x00001fff36027589 */ /* 0x000ea200000e0000 */
[----:B------:R-:W-:Y:S01]  /*06a0*/  NOP ;  /* 0x0000000000007918 */ /* 0x000fe20000000000 */
[----:B--2---:R-:W-:-:S13]  /*06b0*/  ISETP.NE.AND P0, PT, R2, 0x1, PT ;  /* 0x000000010200780c */ /* 0x004fda0003f05270 */
[----:B------:R-:W-:Y:S05]  /*06c0*/  @P0 BRA `(.L_x_10) ;  /* 0x0000000000580947 */ /* 0x000fea0003800000 */
[----:B-1----:R-:W1:Y:S01]  /*06d0*/  S2UR UR4, SR_CgaCtaId ;  /* 0x00000000000479c3 */ /* 0x002e620000008800 */
        /* <DEDUP_REMOVED lines=12> */
[----:B-1----:R2:W1:Y:S01]  /*07a0*/  SYNCS.EXCH.64 URZ, [UR4+0x40], UR8 ;  /* 0x0000400804ff75b2 */ /* 0x0024620008000100 */
[----:B------:R2:W1:Y:S01]  /*07b0*/  SYNCS.EXCH.64 URZ, [UR4+0x60], UR6 ;  /* 0x0000600604ff75b2 */ /* 0x0004620008000100 */
[----:B------:R2:W1:Y:S01]  /*07c0*/  SYNCS.EXCH.64 URZ, [UR4+0x48], UR8 ;  /* 0x0000480804ff75b2 */ /* 0x0004620008000100 */
[----:B------:R2:W1:Y:S01]  /*07d0*/  SYNCS.EXCH.64 URZ, [UR4+0x68], UR6 ;  /* 0x0000680604ff75b2 */ /* 0x0004620008000100 */
[----:B------:R2:W1:Y:S01]  /*07e0*/  SYNCS.EXCH.64 URZ, [UR4+0x50], UR8 ;  /* 0x0000500804ff75b2 */ /* 0x0004620008000100 */
[----:B------:R2:W1:Y:S01]  /*07f0*/  SYNCS.EXCH.64 URZ, [UR4+0x70], UR6 ;  /* 0x0000700604ff75b2 */ /* 0x0004620008000100 */
[----:B------:R2:W1:Y:S01]  /*0800*/  SYNCS.EXCH.64 URZ, [UR4+0x58], UR8 ;  /* 0x0000580804ff75b2 */ /* 0x0004620008000100 */
[----:B------:R2:W1:Y:S02]  /*0810*/  SYNCS.EXCH.64 URZ, [UR4+0x78], UR6 ;  /* 0x0000780604ff75b2 */ /* 0x0004640008000100 */
[----:B--2---:R-:W-:Y:S01]  /*0820*/  NOP ;  /* 0x0000000000007918 */ /* 0x004fe20000000000 */
.L_x_10:
[----:B------:R-:W2:Y:S01]  /*0830*/  SHFL.IDX PT, R2, R54, RZ, 0x1f ;  /* 0x00001fff36027589 */ /* 0x000ea200000e0000 */
[----:B------:R-:W-:Y:S01]  /*0840*/  NOP ;  /* 0x0000000000007918 */ /* 0x000fe20000000000 */
[----:B--2---:R-:W-:-:S13]  /*0850*/  ISETP.NE.AND P0, PT, R2, 0x3, PT ;  /* 0x000000030200780c */ /* 0x004fda0003f05270 */
[----:B------:R-:W-:Y:S05]  /*0860*/  @P0 BRA `(.L_x_11) ;  /* 0x0000000000300947 */ /* 0x000fea0003800000 */
[----:B-1----:R-:W1:Y:S01]  /*0870*/  S2UR UR4, SR_CgaCtaId ;  /* 0x00000000000479c3 */ /* 0x002e620000008800 */
[----:B------:R-:W-:Y:S01]  /*0880*/  UMOV UR6, 0x400 ;  /* 0x0000040000067882 */ /* 0x000fe20000000000 */
[----:B------:R-:W-:Y:S01]  /*0890*/  UMOV UR5, 0x20 ;  /* 0x0000002000057882 */ /* 0x000fe20000000000 */
[----:B------:R-:W-:Y:S01]  /*08a0*/  ELECT P0, URZ, PT ;  /* 0x0000000000ff782f */ /* 0x000fe20003800000 */
[----:B-1----:R-:W-:Y:S02]  /*08b0*/  ULEA UR6, UR4, UR6, 0x18 ;  /* 0x0000000604067291 */ /* 0x002fe4000f8ec0ff */
[----:B------:R-:W-:-:S04]  /*08c0*/  UIADD3 UR4, UPT, UPT, -UR5, 0x100000, URZ ;  /* 0x0010000005047890 */ /* 0x000fc8000fffe1ff */
[----:B------:R-:W-:Y:S02]  /*08d0*/  USHF.L.U32 UR5, UR4, 0xb, URZ ;  /* 0x0000000b04057899 */ /* 0x000fe400080006ff */
[----:B------:R-:W-:Y:S01]  /*08e0*/  USHF.L.U32 UR4, UR4, 0x1, URZ ;  /* 0x0000000104047899 */ /* 0x000fe200080006ff */
[----:B------:R-:W1:Y:S11]  /*08f0*/  FENCE.VIEW.ASYNC.S ;  /* 0x00000000000073c6 */ /* 0x000e760000000000 */
[----:B-1----:R2:W1:Y:S01]  /*0900*/  SYNCS.EXCH.64 URZ, [UR6+0x80], UR4 ;  /* 0x0000800406ff75b2 */ /* 0x0024620008000100 */
[----:B------:R2:W1:Y:S02]  /*0910*/  SYNCS.EXCH.64 URZ, [UR6+0x88], UR4 ;  /* 0x0000880406ff75b2 */ /* 0x0004640008000100 */
[----:B--2---:R-:W-:Y:S01]  /*0920*/  NOP ;  /* 0x0000000000007918 */ /* 0x004fe20000000000 */
.L_x_11:
[----:B------:R-:W2:Y:S01]  /*0930*/  SHFL.IDX PT, R2, R54, RZ, 0x1f ;  /* 0x00001fff36027589 */ /* 0x000ea200000e0000 */
[----:B------:R-:W-:Y:S01]  /*0940*/  NOP ;  /* 0x0000000000007918 */ /* 0x000fe20000000000 */
[----:B--2---:R-:W-:-:S13]  /*0950*/  ISETP.NE.AND P0, PT, R2, 0x4, PT ;  /* 0x000000040200780c */ /* 0x004fda0003f05270 */
[----:B------:R-:W-:Y:S05]  /*0960*/  @P0 BRA `(.L_x_12) ;  /* 0x00000000004c0947 */ /* 0x000fea0003800000 */
[----:B-1----:R-:W1:Y:S01]  /*0970*/  S2UR UR6, SR_CgaCtaId ;  /* 0x00000000000679c3 */ /* 0x002e620000008800 */
[----:B------:R-:W-:Y:S01]  /*0980*/  UMOV UR4, 0x1e0 ;  /* 0x000001e000047882 */ /* 0x000fe20000000000 */
[----:B------:R-:W-:Y:S01]  /*0990*/  UMOV UR5, 0x400 ;  /* 0x0000040000057882 */ /* 0x000fe20000000000 */
[----:B------:R-:W-:Y:S01]  /*09a0*/  USEL UR4, UR4, 0x1a0, UP3 ;  /* 0x000001a004047887 */ /* 0x000fe20009800000 */
[----:B------:R-:W-:Y:S01]  /*09b0*/  UMOV UR8, 0x1 ;  /* 0x0000000100087882 */ /* 0x000fe20000000000 */
[----:B------:R-:W-:Y:S01]  /*09c0*/  ELECT P0, URZ, PT ;  /* 0x0000000000ff782f */ /* 0x000fe20003800000 */
[----:B------:R-:W-:-:S04]  /*09d0*/  UIADD3 UR8, UPT, UPT, -UR8, 0x100000, URZ ;  /* 0x0010000008087890 */ /* 0x000fc8000fffe1ff */
[----:B------:R-:W-:Y:S02]  /*09e0*/  USHF.L.U32 UR9, UR8, 0xb, URZ ;  /* 0x0000000b08097899 */ /* 0x000fe400080006ff */
[----:B------:R-:W-:Y:S02]  /*09f0*/  USHF.L.U32 UR8, UR8, 0x1, URZ ;  /* 0x0000000108087899 */ /* 0x000fe400080006ff */
[----:B-1----:R-:W-:Y:S02]  /*0a00*/  ULEA UR6, UR6, UR5, 0x18 ;  /* 0x0000000506067291 */ /* 0x002fe4000f8ec0ff */
[----:B------:R-:W-:-:S04]  /*0a10*/  UIADD3 UR4, UPT, UPT, -UR4, 0x100000, URZ ;  /* 0x0010000004047890 */ /* 0x000fc8000fffe1ff */
[----:B------:R-:W-:Y:S02]  /*0a20*/  USHF.L.U32 UR5, UR4, 0xb, URZ ;  /* 0x0000000b04057899 */ /* 0x000fe400080006ff */
[----:B------:R-:W-:Y:S01]  /*0a30*/  USHF.L.U32 UR4, UR4, 0x1, URZ ;  /* 0x0000000104047899 */ /* 0x000fe200080006ff */
[----:B------:R-:W1:Y:S03]  /*0a40*/  FENCE.VIEW.ASYNC.S ;  /* 0x00000000000073c6 */ /* 0x000e660000000000 */
[----:B-1----:R2:W1:Y:S08]  /*0a50*/  SYNCS.EXCH.64 URZ, [UR6+0x90], UR8 ;  /* 0x0000900806ff75b2 */ /* 0x0024700008000100 */
[----:B------:R2:W1:Y:S01]  /*0a60*/  SYNCS.EXCH.64 URZ, [UR6+0xa0], UR4 ;  /* 0x0000a00406ff75b2 */ /* 0x0004620008000100 */
[----:B------:R2:W1:Y:S01]  /*0a70*/  SYNCS.EXCH.64 URZ, [UR6+0x98], UR8 ;  /* 0x0000980806ff75b2 */ /* 0x0004620008000100 */
[----:B------:R2:W1:Y:S02]  /*0a80*/  SYNCS.EXCH.64 URZ, [UR6+0xa8], UR4 ;  /* 0x0000a80406ff75b2 */ /* 0x0004640008000100 */
[----:B--2---:R-:W-:Y:S01]  /*0a90*/  NOP ;  /* 0x0000000000007918 */ /* 0x004fe20000000000 */
.L_x_12:
        /* <DEDUP_REMOVED lines=26> */
.L_x_13:
[----:B------:R-:W2:Y:S01]  /*0c40*/  SHFL.IDX PT, R2, R54, RZ, 0x1f ;  /* 0x00001fff36027589 */ /* 0x000ea200000e0000 */
[----:B------:R-:W1:Y:S01]  /*0c50*/  S2UR UR47, SR_CgaCtaId ;  /* 0x00000000002f79c3 */ /* 0x000e620000008800 */
[----:B------:R-:W-:Y:S01]  /*0c60*/  NOP ;  /* 0x0000000000007918 */ /* 0x000fe20000000000 */
[----:B--2---:R-:W-:-:S13]  /*0c70*/  ISETP.NE.AND P0, PT, R2, 0x3, PT ;  /* 0x000000030200780c */ /* 0x004fda0003f05270 */
[----:B-1----:R-:W-:Y:S05]  /*0c80*/  @P0 BRA `(.L_x_14) ;  /* 0x0000000000340947 */ /* 0x002fea0003800000 */
[----:B------:R-:W-:Y:S01]  /*0c90*/  UMOV UR4, 0x400 ;  /* 0x0000040000047882 */ /* 0x000fe20000000000 */
[----:B------:R-:W-:Y:S01]  /*0ca0*/  UMOV UR6, 0x20 ;  /* 0x0000002000067882 */ /* 0x000fe20000000000 */
[----:B------:R-:W-:Y:S02]  /*0cb0*/  ULEA UR4, UR47, UR4, 0x18 ;  /* 0x000000042f047291 */ /* 0x000fe4000f8ec0ff */
[----:B------:R-:W-:-:S04]  /*0cc0*/  UIADD3 UR6, UPT, UPT, -UR6, 0x100000, URZ ;  /* 0x0010000006067890 */ /* 0x000fc8000fffe1ff */
[----:B------:R-:W-:Y:S02]  /*0cd0*/  USHF.L.U32 UR7, UR6, 0xb, URZ ;  /* 0x0000000b06077899 */ /* 0x000fe400080006ff */
[----:B------:R-:W-:Y:S01]  /*0ce0*/  USHF.L.U32 UR6, UR6, 0x1, URZ ;  /* 0x0000000106067899 */ /* 0x000fe200080006ff */
[----:B------:R-:W-:Y:S01]  /*0cf0*/  ELECT P0, URZ, PT ;  /* 0x0000000000ff782f */ /* 0x000fe20003800000 */
[----:B------:R-:W1:Y:S10]  /*0d00*/  FENCE.VIEW.ASYNC.S ;  /* 0x00000000000073c6 */ /* 0x000e740000000000 */
[----:B-1----:R1:W2:Y:S01]  /*0d10*/  SYNCS.EXCH.64 URZ, [UR4+0xf0], UR6 ;  /* 0x0000f00604ff75b2 */ /* 0x0022a20008000100 */
[----:B------:R1:W1:Y:S01]  /*0d20*/  SYNCS.EXCH.64 URZ, [UR4+0x100], UR6 ;  /* 0x0001000604ff75b2 */ /* 0x0002620008000100 */
[----:B------:R1:W1:Y:S01]  /*0d30*/  SYNCS.EXCH.64 URZ, [UR4+0xf8], UR6 ;  /* 0x0000f80604ff75b2 */ /* 0x0002620008000100 */
[----:B------:R1:W1:Y:S01]  /*0d40*/  SYNCS.EXCH.64 URZ, [UR4+0x108], UR6 ;  /* 0x0001080604ff75b2 */ /* 0x0002620008000100 */
[----:B------:R-:W-:Y:S01]  /*0d50*/  NOP ;  /* 0x0000000000007918 */ /* 0x000fe20000000000 */
.L_x_14:
[----:B-1----:R-:W1:Y:S01]  /*0d60*/  LDCU UR4, c[0x0][0x36c] ;  /* 0x00006d80ff0477ac */ /* 0x002e620008000800 */
[----:B------:R-:W-:Y:S01]  /*0d70*/  ISETP.NE.OR P3, PT, R0, 0x2, !P3 ;  /* 0x000000020000780c */ /* 0x000fe20005f65670 */
[----:B------:R-:W-:Y:S01]  /*0d80*/  NOP ;  /* 0x0000000000007918 */ /* 0x000fe20000000000 */
[----:B------:R-:W-:Y:S01]  /*0d90*/  LOP3.LUT R0, R65, 0x1f, RZ, 0xc0, !PT ;  /* 0x0000001f41007812 */ /* 0x000fe200078ec0ff */
[----:B------:R-:W-:Y:S02]  /*0da0*/  UISETP.NE.AND UP4, UPT, UR18, URZ, UPT ;  /* 0x000000ff1200728c */ /* 0x000fe4000bf85270 */
[----:B-1----:R-:W-:-:S09]  /*0db0*/  UISETP.EQ.U32.AND UP5, UPT, UR4, 0x1, UPT ;  /* 0x000000010400788c */ /* 0x002fd2000bfa2070 */
[----:B------:R-:W-:Y:S05]  /*0dc0*/  BRA.U !UP5, `(.L_x_15) ;  /* 0x000000010d087547 */ /* 0x000fea000b800000 */
[----:B--234-:R-:W-:Y:S01]  /*0dd0*/  UCGABAR_ARV ;  /* 0x00000000000079c7 */ /* 0x01cfe20008000000 */
[----:B------:R-:W-:Y:S05]  /*0de0*/  BRA `(.L_x_16) ;  /* 0x0000000000047947 */ /* 0x000fea0003800000 */
.L_x_15:
[----:B--234-:R-:W-:Y:S01]  /*0df0*/  NOP ;  /* 0x0000000000007918 */ /* 0x01cfe20000000000 */
.L_x_16:
[----:B------:R-:W1:Y:S01]  /*0e00*/  S2UR UR24, SR_CTAID.X ;  /* 0x00000000001879c3 */ /* 0x000e620000002500 */
[----:B------:R-:W-:-:S05]  /*0e10*/  CS2R.32 R55, SR_CgaSize ;  /* 0x0000000000377805 */ /* 0x000fca0000008a00 */
[----:B------:R-:W-:-:S05]  /*0e20*/  IMAD R55, R55, -0xa0, RZ ;  /* 0xffffff6037377824 */ /* 0x000fca00078e02ff */
[----:B------:R-:W-:-:S14]  /*0e30*/  R2UR UR5, R55 ;  /* 0x00000000370572ca */ /* 0x000fdc00000e0000 */
[----:B------:R-:W2:Y:S01]  /*0e40*/  LDCU UR5, c[0x0][UR5+0x2b0] ;  /* 0x00005600050577ac */ /* 0x000ea20008000800 */
[----:B------:R-:W-:-:S05]  /*0e50*/  CS2R.32 R55, SR_CgaSize ;  /* 0x0000000000377805 */ /* 0x000fca0000008a00 */
[----:B------:R-:W-:-:S05]  /*0e60*/  IMAD R55, R55, -0xa0, RZ ;  /* 0xffffff6037377824 */ /* 0x000fca00078e02ff */
[----:B------:R-:W-:-:S14]  /*0e70*/  R2UR UR4, R55 ;  /* 0x00000000370472ca */ /* 0x000fdc00000e0000 */
[----:B------:R-:W3:Y:S01]  /*0e80*/  LDCU UR4, c[0x0][UR4+0x2b4] ;  /* 0x00005680040477ac */ /* 0x000ee20008000800 */
[----:B------:R-:W4:Y:S01]  /*0e90*/  S2UR UR28, SR_CTAID.Y ;  /* 0x00000000001c79c3 */ /* 0x000f220000002600 */
[----:B------:R-:W-:-:S05]  /*0ea0*/  CS2R.32 R55, SR_CgaSize ;  /* 0x0000000000377805 */ /* 0x000fca0000008a00 */
[----:B------:R-:W-:-:S05]  /*0eb0*/  IMAD R55, R55, -0xa0, RZ ;  /* 0xffffff6037377824 */ /* 0x000fca00078e02ff */
[----:B------:R-:W-:-:S14]  /*0ec0*/  R2UR UR6, R55 ;  /* 0x00000000370672ca */ /* 0x000fdc00000e0000 */
[----:B------:R-:W3:Y:S01]  /*0ed0*/  LDCU UR6, c[0x0][UR6+0x2a0] ;  /* 0x00005400060677ac */ /* 0x000ee20008000800 */
[----:B------:R-:W-:-:S05]  /*0ee0*/  CS2R.32 R55, SR_CgaSize ;  /* 0x0000000000377805 */ /* 0x000fca0000008a00 */
[----:B------:R-:W-:-:S05]  /*0ef0*/  IMAD R55, R55, -0xa0, RZ ;  /* 0xffffff6037377824 */ /* 0x000fca00078e02ff */
[----:B------:R-:W-:-:S14]  /*0f00*/  R2UR UR63, R55 ;  /* 0x00000000373f72ca */ /* 0x000fdc00000e0000 */
[----:B------:R-:W3:Y:S01]  /*0f10*/  LDCU UR63, c[0x0][UR63+0x2a4] ;  /* 0x000054803f3f77ac */ /* 0x000ee20008000800 */
[----:B------:R-:W-:Y:S01]  /*0f20*/  USHF.L.U32 UR23, UR47, 0xb, URZ ;  /* 0x0000000b2f177899 */ /* 0x000fe200080006ff */
[----:B------:R-:W3:Y:S01]  /*0f30*/  LDCU UR19, c[0x0][0xb24] ;  /* 0x00016480ff1377ac */ /* 0x000ee20008000800 */
[----:B------:R-:W3:Y:S01]  /*0f40*/  LDCU UR42, c[0x0][0xb24] ;  /* 0x00016480ff2a77ac */ /* 0x000ee20008000800 */
[----:B-1----:R-:W-:Y:S01]  /*0f50*/  I2FP.F32.U32 R3, UR24 ;  /* 0x0000001800037c45 */ /* 0x002fe20008201000 */
[----:B------:R-:W1:Y:S04]  /*0f60*/  LDCU UR22, c[0x0][0xb30] ;  /* 0x00016600ff1677ac */ /* 0x000e680008000800 */
[----:B--2---:R-:W-:Y:S01]  /*0f70*/  FMUL R3, R3, UR5 ;  /* 0x0000000503037c20 */ /* 0x004fe20008400000 */
[----:B------:R-:W-:Y:S01]  /*0f80*/  ULOP3.LUT UR23, UR23, 0x800, URZ, 0xc0, !UPT ;  /* 0x0000080017177892 */ /* 0x000fe2000f8ec0ff */
[----:B----4-:R-:W-:-:S04]  /*0f90*/  I2FP.F32.U32 R2, UR28 ;  /* 0x0000001c00027c45 */ /* 0x010fc80008201000 */
[----:B------:R-:W2:Y:S01]  /*0fa0*/  F2I.U32.TRUNC.NTZ R3, R3 ;  /* 0x0000000300037305 */ /* 0x000ea2000020f000 */
[----:B---3--:R-:W-:-:S07]  /*0fb0*/  FMUL R2, R2, UR4 ;  /* 0x0000000402027c20 */ /* 0x008fce0008400000 */
[----:B------:R-:W3:Y:S01]  /*0fc0*/  F2I.U32.TRUNC.NTZ R2, R2 ;  /* 0x0000000200027305 */ /* 0x000ee2000020f000 */
[----:B--2---:R-:W-:Y:S02]  /*0fd0*/  R2UR UR5, R3 ;  /* 0x00000000030572ca */ /* 0x004fe400000e0000 */
[----:B---3--:R-:W-:Y:S02]  /*0fe0*/  R2UR UR4, R2 ;  /* 0x00000000020472ca */ /* 0x008fe400000e0000 */
[----:B------:R-:W-:-:S09]  /*0ff0*/  PRMT R2, RZ, 0x7610, R2 ;  /* 0x00007610ff027816 */ /* 0x000fd20000000002 */
[----:B------:R-:W-:-:S04]  /*1000*/  UIADD3 UR5, UPT, UPT, -UR5, URZ, URZ ;  /* 0x000000ff05057290 */ /* 0x000fc8000fffe1ff */
[----:B------:R-:W-:Y:S02]  /*1010*/  UIMAD UR5, UR6, UR5, UR24 ;  /* 0x00000005060572a4 */ /* 0x000fe4000f8e0218 */
[----:B------:R-:W-:-:S04]  /*1020*/  UIADD3 UR4, UPT, UPT, -UR4, URZ, URZ ;  /* 0x000000ff04047290 */ /* 0x000fc8000fffe1ff */
[----:B------:R-:W-:Y:S01]  /*1030*/  IMAD.U32 R55, RZ, RZ, UR5 ;  /* 0x00000005ff377e24 */ /* 0x000fe2000f8e00ff */
[----:B------:R-:W-:Y:S01]  /*1040*/  UIMAD UR63, UR63, UR4, UR28 ;  /* 0x000000043f3f72a4 */ /* 0x000fe2000f8e021c */
[----:B-1----:R-:W-:Y:S11]  /*1050*/  BRA.U UP4, `(.L_x_17) ;  /* 0x0000000104287547 */ /* 0x002ff6000b800000 */
[----:B------:R-:W-:Y:S01]  /*1060*/  R2UR UR6, R55 ;  /* 0x00000000370672ca */ /* 0x000fe200000e0000 */
[----:B------:R-:W-:-:S12]  /*1070*/  UISETP.NE.AND UP0, UPT, UR63, URZ, UPT ;  /* 0x000000ff3f00728c */ /* 0x000fd8000bf05270 */
[----:B------:R-:W-:-:S04]  /*1080*/  UISETP.EQ.OR UP0, UPT, UR6, URZ, !UP0 ;  /* 0x000000ff0600728c */ /* 0x000fc8000c702670 */
[----:B------:R-:W-:Y:S02]  /*1090*/  USEL UR5, URZ, 0x1, !UP0 ;  /* 0x00000001ff057887 */ /* 0x000fe4000c000000 */
[----:B------:R-:W-:-:S04]  /*10a0*/  UISETP.NE.AND UP0, UPT, UR63, URZ, UPT ;  /* 0x000000ff3f00728c */ /* 0x000fc8000bf05270 */
[----:B------:R-:W-:Y:S02]  /*10b0*/  USEL UR4, URZ, 0x2, UP0 ;  /* 0x00000002ff047887 */ /* 0x000fe40008000000 */
[----:B------:R-:W-:-:S04]  /*10c0*/  UISETP.NE.AND UP0, UPT, UR6, 0x1, UPT ;  /* 0x000000010600788c */ /* 0x000fc8000bf05270 */
[----:B------:R-:W-:-:S04]  /*10d0*/  USEL UR4, UR4, 0x2, UP0 ;  /* 0x0000000204047887 */ /* 0x000fc80008000000 */
[----:B------:R-:W-:-:S06]  /*10e0*/  UIADD3 UR4, UPT, UPT, UR5, UR4, URZ ;  /* 0x0000000405047290 */ /* 0x000fcc000fffe0ff */
[----:B------:R-:W-:-:S07]  /*10f0*/  MOV R2, UR4 ;  /* 0x0000000400027c02 */ /* 0x000fce0008000f00 */
.L_x_17:
[----:B------:R-:W1:Y:S01]  /*1100*/  S2UR UR36, SR_CTAID.Z ;  /* 0x00000000002479c3 */ /* 0x000e620000002700 */
[----:B------:R-:W-:-:S09]  /*1110*/  UISETP.GE.AND UP0, UPT, UR19, 0x1, UPT ;  /* 0x000000011300788c */ /* 0x000fd2000bf06270 */
[----:B------:R-:W-:Y:S05]  /*1120*/  BRA.U !UP0, `(.L_x_18) ;  /* 0x0000000108d07547 */ /* 0x000fea000b800000 */
[----:B------:R-:W2:Y:S01]  /*1130*/  LDCU UR20, c[0x0][0xb0c] ;  /* 0x00016180ff1477ac */ /* 0x000ea20008000800 */
[----:B------:R-:W3:Y:S01]  /*1140*/  LDCU.128 UR12, c[0x0][0xb10] ;  /* 0x00016200ff0c77ac */ /* 0x000ee20008000c00 */
[----:B------:R-:W4:Y:S01]  /*1150*/  LDCU UR6, c[0x0][0x370] ;  /* 0x00006e00ff0677ac */ /* 0x000f220008000800 */
[----:B------:R-:W1:Y:S01]  /*1160*/  LDCU UR7, c[0x0][0x374] ;  /* 0x00006e80ff0777ac */ /* 0x000e620008000800 */
[----:B------:R-:W1:Y:S01]  /*1170*/  LDCU UR21, c[0x0][0xb20] ;  /* 0x00016400ff1577ac */ /* 0x000e620008000800 */
[----:B--2---:R-:W-:Y:S02]  /*1180*/  UISETP.NE.AND UP0, UPT, UR20, 0x1, UPT ;  /* 0x000000011400788c */ /* 0x004fe4000bf05270 */
[----:B---3--:R-:W-:Y:S01]  /*1190*/  UIMAD.WIDE.U32 UR4, UR24, UR12, URZ ;  /* 0x0000000c180472a5 */ /* 0x008fe2000f8e00ff */
[----:B------:R-:W2:Y:S01]  /*11a0*/  LDCU.64 UR8, c[0x0][0xb28] ;  /* 0x00016500ff0877ac */ /* 0x000ea20008000a00 */
[----:B----4-:R-:W-:Y:S02]  /*11b0*/  UIMAD.WIDE.U32 UR10, UR6, UR12, URZ ;  /* 0x0000000c060a72a5 */ /* 0x010fe4000f8e00ff */
[----:B------:R-:W-:-:S02]  /*11c0*/  USHF.R.U32.HI UR5, URZ, UR13, UR5 ;  /* 0x0000000dff057299 */ /* 0x000fc40008011605 */
[----:B------:R-:W-:Y:S02]  /*11d0*/  UISETP.NE.AND UP2, UPT, UR19, 0x1, UPT ;  /* 0x000000011300788c */ /* 0x000fe4000bf45270 */
[----:B------:R-:W-:Y:S01]  /*11e0*/  USEL UR5, UR24, UR5, !UP0 ;  /* 0x0000000518057287 */ /* 0x000fe2000c000000 */
[----:B------:R-:W-:Y:S01]  /*11f0*/  UMOV UR10, UR11 ;  /* 0x0000000b000a7c82 */ /* 0x000fe20008000000 */
[----:B------:R-:W-:Y:S02]  /*1200*/  UIMAD.WIDE.U32 UR16, UR28, UR15, URZ ;  /* 0x0000000f1c1072a5 */ /* 0x000fe4000f8e00ff */
[----:B------:R-:W-:Y:S02]  /*1210*/  @UP0 USHF.R.U32.HI UR6, URZ, UR13, UR10 ;  /* 0x0000000dff060299 */ /* 0x000fe4000801160a */
[----:B------:R-:W-:Y:S02]  /*1220*/  UISETP.NE.AND UP0, UPT, UR14, 0x1, UPT ;  /* 0x000000010e00788c */ /* 0x000fe4000bf05270 */
[----:B-1----:R-:W-:-:S02]  /*1230*/  UIMAD.WIDE.U32 UR10, UR7, UR15, URZ ;  /* 0x0000000f070a72a5 */ /* 0x002fc4000f8e00ff */
[----:B--2---:R-:W-:Y:S01]  /*1240*/  UIMAD.WIDE.U32 UR12, UR6, UR8, URZ ;  /* 0x00000008060c72a5 */ /* 0x004fe2000f8e00ff */
[----:B------:R-:W-:Y:S02]  /*1250*/  UMOV UR4, UR17 ;  /* 0x0000001100047c82 */ /* 0x000fe40008000000 */
[----:B------:R-:W-:Y:S02]  /*1260*/  USHF.R.U32.HI UR4, URZ, UR21, UR4 ;  /* 0x00000015ff047299 */ /* 0x000fe40008011604 */
[----:B------:R-:W-:Y:S02]  /*1270*/  UMOV UR10, UR11 ;  /* 0x0000000b000a7c82 */ /* 0x000fe40008000000 */
[----:B------:R-:W-:Y:S01]  /*1280*/  UMOV UR12, UR13 ;  /* 0x0000000d000c7c82 */ /* 0x000fe20008000000 */
[----:B------:R-:W-:Y:S02]  /*1290*/  @UP0 USHF.R.U32.HI UR7, URZ, UR21, UR10 ;  /* 0x00000015ff070299 */ /* 0x000fe4000801160a */
[----:B------:R-:W-:-:S02]  /*12a0*/  USEL UR4, UR28, UR4, !UP0 ;  /* 0x000000041c047287 */ /* 0x000fc4000c000000 */
[----:B------:R-:W-:Y:S02]  /*12b0*/  UIMAD.WIDE.U32 UR10, UR7, UR8, URZ ;  /* 0x00000008070a72a5 */ /* 0x000fe4000f8e00ff */
[----:B------:R-:W-:Y:S02]  /*12c0*/  @UP2 USHF.R.U32.HI UR6, URZ, UR9, UR12 ;  /* 0x00000009ff062299 */ /* 0x000fe4000801160c */
[----:B------:R-:W-:-:S03]  /*12d0*/  UIMAD.WIDE.U32 UR12, UR4, UR8, URZ ;  /* 0x00000008040c72a5 */ /* 0x000fc6000f8e00ff */
[----:B------:R-:W-:Y:S02]  /*12e0*/  UMOV UR10, UR11 ;  /* 0x0000000b000a7c82 */ /* 0x000fe40008000000 */
[----:B------:R-:W-:Y:S02]  /*12f0*/  @UP2 USHF.R.U32.HI UR7, URZ, UR9, UR10 ;  /* 0x00000009ff072299 */ /* 0x000fe4000801160a */
[----:B------:R-:W-:Y:S02]  /*1300*/  UIMAD UR10, UR6, UR19, URZ ;  /* 0x00000013060a72a4 */ /* 0x000fe4000f8e02ff */
[----:B------:R-:W-:-:S04]  /*1310*/  UIMAD UR7, UR7, UR19, URZ ;  /* 0x00000013070772a4 */ /* 0x000fc8000f8e02ff */
[----:B------:R-:W-:-:S03]  /*1320*/  UISETP.GE.AND UP0, UPT, UR4, UR7, UPT ;  /* 0x000000070400728c */ /* 0x000fc6000bf06270 */
[----:B------:R-:W-:Y:S01]  /*1330*/  UMOV UR7, UR13 ;  /* 0x0000000d00077c82 */ /* 0x000fe20008000000 */
[----:B------:R-:W-:Y:S02]  /*1340*/  UISETP.GE.OR UP0, UPT, UR5, UR10, UP0 ;  /* 0x0000000a0500728c */ /* 0x000fe40008706670 */
[----:B------:R-:W-:Y:S02]  /*1350*/  UIMAD.WIDE.U32 UR10, UR5, UR8, URZ ;  /* 0x00000008050a72a5 */ /* 0x000fe4000f8e00ff */
[----:B------:R-:W-:Y:S02]  /*1360*/  USHF.R.U32.HI UR7, URZ, UR9, UR7 ;  /* 0x00000009ff077299 */ /* 0x000fe40008011607 */
[----:B------:R-:W-:Y:S02]  /*1370*/  UIADD3 UR10, UPT, UPT, -UR4, URZ, URZ ;  /* 0x000000ff040a7290 */ /* 0x000fe4000fffe1ff */
[----:B------:R-:W-:Y:S02]  /*1380*/  USEL UR7, UR4, UR7, !UP2 ;  /* 0x0000000704077287 */ /* 0x000fe4000d000000 */
[----:B------:R-:W-:Y:S01]  /*1390*/  UIMAD UR10, UR14, UR10, UR28 ;  /* 0x0000000a0e0a72a4 */ /* 0x000fe2000f8e021c */
[----:B------:R-:W-:Y:S01]  /*13a0*/  @!UP0 UMOV UR8, UR11 ;  /* 0x0000000b00088c82 */ /* 0x000fe20008000000 */
[----:B------:R-:W-:-:S02]  /*13b0*/  UIADD3 UR11, UPT, UPT, -UR5, URZ, URZ ;  /* 0x000000ff050b7290 */ /* 0x000fc4000fffe1ff */
[----:B------:R-:W-:Y:S02]  /*13c0*/  @!UP0 USHF.R.U32.HI UR8, URZ, UR9, UR8 ;  /* 0x00000009ff088299 */ /* 0x000fe40008011608 */
[----:B------:R-:W-:Y:S02]  /*13d0*/  UIADD3 UR9, UPT, UPT, -UR7, URZ, URZ ;  /* 0x000000ff07097290 */ /* 0x000fe4000fffe1ff */
[----:B------:R-:W-:Y:S02]  /*13e0*/  @!UP0 USEL UR8, UR5, UR8, !UP2 ;  /* 0x0000000805088287 */ /* 0x000fe4000d000000 */
[----:B------:R-:W-:Y:S02]  /*13f0*/  UIMAD UR9, UR19, UR9, UR4 ;  /* 0x00000009130972a4 */ /* 0x000fe4000f8e0204 */
[----:B------:R-:W-:Y:S02]  /*1400*/  @!UP0 UIADD3 UR7, UPT, UPT, UR7, -UR8, URZ ;  /* 0x8000000807078290 */ /* 0x000fe4000fffe0ff */
[----:B------:R-:W-:-:S02]  /*1410*/  @!UP0 UIMAD UR6, UR9, UR6, UR8 ;  /* 0x00000006090682a4 */ /* 0x000fc4000f8e0208 */
[----:B------:R-:W-:Y:S02]  /*1420*/  @!UP0 UIMAD UR4, UR7, UR19, UR5 ;  /* 0x00000013070482a4 */ /* 0x000fe4000f8e0205 */
[----:B------:R-:W-:Y:S02]  /*1430*/  UIMAD UR24, UR20, UR11, UR24 ;  /* 0x0000000b141872a4 */ /* 0x000fe4000f8e0218 */
[----:B------:R-:W-:Y:S01]  /*1440*/  UIMAD UR28, UR4, UR14, UR10 ;  /* 0x0000000e041c72a4 */ /* 0x000fe2000f8e020a */
[----:B------:R-:W-:Y:S02]  /*1450*/  @!UP0 UMOV UR5, UR6 ;  /* 0x0000000600058c82 */ /* 0x000fe40008000000 */
[----:B------:R-:W-:-:S12]  /*1460*/  UIMAD UR24, UR5, UR20, UR24 ;  /* 0x00000014051872a4 */ /* 0x000fd8000f8e0218 */
.L_x_18:
[----:B------:R-:W-:-:S09]  /*1470*/  UISETP.NE.AND UP0, UPT, UR22, 0x1, UPT ;  /* 0x000000011600788c */ /* 0x000fd2000bf05270 */
[----:B------:R-:W-:Y:S05]  /*1480*/  BRA.U UP0, `(.L_x_19) ;  /* 0x0000000100407547 */ /* 0x000fea000b800000 */
[----:B------:R-:W2:Y:S01]  /*1490*/  LDCU.128 UR8, c[0x0][0xb10] ;  /* 0x00016200ff0877ac */ /* 0x000ea20008000c00 */
[----:B------:R-:W3:Y:S01]  /*14a0*/  LDCU UR12, c[0x0][0xb0c] ;  /* 0x00016180ff0c77ac */ /* 0x000ee20008000800 */
[----:B------:R-:W4:Y:S01]  /*14b0*/  LDCU UR13, c[0x0][0xb20] ;  /* 0x00016400ff0d77ac */ /* 0x000f220008000800 */
[----:B--2---:R-:W-:Y:S02]  /*14c0*/  UIMAD.WIDE.U32 UR4, UR24, UR8, URZ ;  /* 0x00000008180472a5 */ /* 0x004fe4000f8e00ff */
[----:B------:R-:W-:Y:S02]  /*14d0*/  UIMAD.WIDE.U32 UR6, UR28, UR11, URZ ;  /* 0x0000000b1c0672a5 */ /* 0x000fe4000f8e00ff */
[----:B---3--:R-:W-:Y:S02]  /*14e0*/  UISETP.NE.AND UP0, UPT, UR12, 0x1, UPT ;  /* 0x000000010c00788c */ /* 0x008fe4000bf05270 */
[----:B------:R-:W-:-:S03]  /*14f0*/  USHF.R.U32.HI UR5, URZ, UR9, UR5 ;  /* 0x00000009ff057299 */ /* 0x000fc60008011605 */
[----:B------:R-:W-:Y:S01]  /*1500*/  UMOV UR4, UR7 ;  /* 0x0000000700047c82 */ /* 0x000fe20008000000 */
[----:B------:R-:W-:Y:S02]  /*1510*/  USEL UR5, UR24, UR5, !UP0 ;  /* 0x0000000518057287 */ /* 0x000fe4000c000000 */
[----:B------:R-:W-:Y:S02]  /*1520*/  UISETP.NE.AND UP0, UPT, UR10, 0x1, UPT ;  /* 0x000000010a00788c */ /* 0x000fe4000bf05270 */
[----:B----4-:R-:W-:-:S04]  /*1530*/  USHF.R.U32.HI UR4, URZ, UR13, UR4 ;  /* 0x0000000dff047299 */ /* 0x010fc80008011604 */
[----:B------:R-:W-:-:S04]  /*1540*/  USEL UR4, UR28, UR4, !UP0 ;  /* 0x000000041c047287 */ /* 0x000fc8000c000000 */
[----:B------:R-:W-:Y:S02]  /*1550*/  UIADD3 UR6, UPT, UPT, UR5, -UR4, URZ ;  /* 0x8000000405067290 */ /* 0x000fe4000fffe0ff */
[----:B------:R-:W-:Y:S02]  /*1560*/  UIADD3 UR4, UPT, UPT, -UR5, UR4, URZ ;  /* 0x0000000405047290 */ /* 0x000fe4000fffe1ff */
[----:B------:R-:W-:Y:S02]  /*1570*/  UIMAD UR28, UR6, UR10, UR28 ;  /* 0x0000000a061c72a4 */ /* 0x000fe4000f8e021c */
[----:B------:R-:W-:-:S12]  /*1580*/  UIMAD UR24, UR4, UR12, UR24 ;  /* 0x0000000c041872a4 */ /* 0x000fd8000f8e0218 */
.L_x_19:
[----:B------:R-:W-:Y:S01]  /*1590*/  UISETP.NE.AND UP0, UPT, UR18, 0x2, UPT ;  /* 0x000000021200788c */ /* 0x000fe2000bf05270 */
[----:B------:R-:W-:Y:S09]  /*15a0*/  BRA.U !UP5, `(.L_x_20) ;  /* 0x000000010d0c7547 */ /* 0x000ff2000b800000 */
[----:B------:R-:W-:Y:S01]  /*15b0*/  UCGABAR_WAIT ;  /* 0x0000000000007dc7 */ /* 0x000fe20008000000 */
[----:B------:R-:W-:Y:S01]  /*15c0*/  CCTL.IVALL ;  /* 0x00000000ff00798f */ /* 0x000fe20002000000 */
[----:B------:R-:W-:Y:S05]  /*15d0*/  BRA `(.L_x_21) ;  /* 0x0000000000047947 */ /* 0x000fea0003800000 */
.L_x_20:
[----:B------:R-:W-:Y:S06]  /*15e0*/  BAR.SYNC.DEFER_BLOCKING 0x0 ;  /* 0x0000000000007b1d */ /* 0x000fec0000010000 */
.L_x_21:
[----:B------:R-:W-:Y:S05]  /*15f0*/  BRA.U UP0, `(.L_x_22) ;  /* 0x0000001500247547 */ /* 0x000fea000b800000 */
[----:B------:R-:W2:Y:S01]  /*1600*/  LDCU UR6, c[0x0][0x38c] ;  /* 0x00007180ff0677ac */ /* 0x000ea20008000800 */
[----:B------:R-:W-:Y:S01]  /*1610*/  PLOP3.LUT P1, PT, PT, PT, UP3, 0x80, 0x8 ;  /* 0x000000000008781c */ /* 0x000fe20003f2f038 */
[----:B------:R-:W-:Y:S01]  /*1620*/  IMAD.MOV.U32 R12, RZ, RZ, 0x1 ;  /* 0x00000001ff0c7424 */ /* 0x000fe200078e00ff */
[----:B------:R-:W-:Y:S01]  /*1630*/  ISETP.EQ.OR P2, PT, R0, RZ, P3 ;  /* 0x000000ff0000720c */ /* 0x000fe20001f42670 */
[----:B------:R-:W-:Y:S01]  /*1640*/  UISETP.NE.AND UP1, UPT, UR18, URZ, UPT ;  /* 0x000000ff1200728c */ /* 0x000fe2000bf25270 */
[----:B------:R-:W-:Y:S01]  /*1650*/  PLOP3.LUT P1, PT, P1, PT, PT, 0x8, 0x80 ;  /* 0x000000000080781c */ /* 0x000fe20000f2e170 */
[----:B------:R-:W-:Y:S01]  /*1660*/  USEL UR29, URZ, 0x1, UP6 ;  /* 0x00000001ff1d7887 */ /* 0x000fe2000b000000 */
[----:B------:R-:W-:Y:S01]  /*1670*/  CS2R R10, SRZ ;  /* 0x00000000000a7805 */ /* 0x000fe2000001ff00 */
[----:B------:R-:W-:Y:S01]  /*1680*/  IMAD.MOV.U32 R9, RZ, RZ, RZ ;  /* 0x000000ffff097224 */ /* 0x000fe200078e00ff */
[----:B------:R-:W3:Y:S01]  /*1690*/  LDCU UR44, c[0x0][0x370] ;  /* 0x00006e00ff2c77ac */ /* 0x000ee20008000800 */
[----:B------:R-:W-:Y:S01]  /*16a0*/  IMAD.MOV.U32 R8, RZ, RZ, 0x1 ;  /* 0x00000001ff087424 */ /* 0x000fe200078e00ff */
[----:B------:R-:W4:Y:S01]  /*16b0*/  LDCU.64 UR38, c[0x0][0x348] ;  /* 0x00006900ff2677ac */ /* 0x000f220008000a00 */
[----:B------:R-:W-:-:S02]  /*16c0*/  USHF.R.U32.HI UR49, URZ, 0x5, UR23 ;  /* 0x00000005ff317899 */ /* 0x000fc40008011617 */
[----:B--2---:R-:W-:Y:S02]  /*16d0*/  UIADD3 UR5, UPT, UPT, UR6, 0x3f, URZ ;  /* 0x0000003f06057890 */ /* 0x004fe4000fffe0ff */
[----:B------:R-:W-:Y:S02]  /*16e0*/  UIADD3 UR50, UPT, UPT, UR6, 0x7e, URZ ;  /* 0x0000007e06327890 */ /* 0x000fe4000fffe0ff */
[----:B------:R-:W-:Y:S01]  /*16f0*/  USHF.R.S32.HI UR4, URZ, 0x1f, UR5 ;  /* 0x0000001fff047899 */ /* 0x000fe20008011405 */
[----:B------:R-:W2:Y:S03]  /*1700*/  LDCU UR43, c[0x0][0x374] ;  /* 0x00006e80ff2b77ac */ /* 0x000ea60008000800 */
[----:B------:R-:W-:Y:S02]  /*1710*/  ULEA.HI UR4, UR4, UR5, URZ, 0x6 ;  /* 0x0000000504047291 */ /* 0x000fe4000f8f30ff */
[----:B------:R-:W-:-:S02]  /*1720*/  USEL UR29, UR29, 0x2, UP1 ;  /* 0x000000021d1d7887 */ /* 0x000fc40008800000 */
[----:B------:R-:W-:Y:S02]  /*1730*/  USHF.R.S32.HI UR46, URZ, 0x6, UR4 ;  /* 0x00000006ff2e7899 */ /* 0x000fe40008011404 */
[----:B------:R-:W-:Y:S02]  /*1740*/  UIADD3 UR4, UPT, UPT, UR6, -0x1, URZ ;  /* 0xffffffff06047890 */ /* 0x000fe4000fffe0ff */
[----:B------:R-:W-:Y:S02]  /*1750*/  UISETP.LT.U32.AND UP0, UPT, UR46, 0x4, UPT ;  /* 0x000000042e00788c */ /* 0x000fe4000bf01070 */
[----:B------:R-:W-:Y:S02]  /*1760*/  UISETP.GE.U32.AND UP2, UPT, UR4, -0x7f, UPT ;  /* 0xffffff810400788c */ /* 0x000fe4000bf46070 */
[----:B------:R-:W-:Y:S01]  /*1770*/  USEL UR45, UR46, 0x4, UP0 ;  /* 0x000000042e2d7887 */ /* 0x000fe20008000000 */
[----:B------:R-:W-:-:S03]  /*1780*/  UMOV UR21, URZ ;  /* 0x000000ff00157c82 */ /* 0x000fc60008000000 */
[----:B------:R-:W-:Y:S02]  /*1790*/  UIADD3 UR22, UPT, UPT, UR45, -0x1, URZ ;  /* 0xffffffff2d167890 */ /* 0x000fe4000fffe0ff */
[----:B------:R-:W-:-:S03]  /*17a0*/  UIADD3 UR48, UPT, UPT, UR46, -UR45, URZ ;  /* 0x8000002d2e307290 */ /* 0x000fc6000fffe0ff */
[----:B------:R-:W-:-:S04]  /*17b0*/  @UP2 UIADD3 UR22, UPT, UPT, UR45, URZ, URZ ;  /* 0x000000ff2d162290 */ /* 0x000fc8000fffe0ff */
[----:B--234-:R-:W-:-:S12]  /*17c0*/  UIADD3 UR22, UPT, UPT, UR22, 0x1, URZ ;  /* 0x0000000116167890 */ /* 0x01cfd8000fffe0ff */
.L_x_42:
[----:B------:R-:W-:Y:S01]  /*17d0*/  UISETP.NE.AND UP0, UPT, UR47, URZ, UPT ;  /* 0x000000ff2f00728c */ /* 0x000fe2000bf05270 */
[----:B------:R-:W2:Y:S08]  /*17e0*/  S2UR UR47, SR_CgaCtaId ;  /* 0x00000000002f79c3 */ /* 0x000eb00000008800 */
[----:B------:R-:W-:Y:S05]  /*17f0*/  BRA.U UP0, `(.L_x_23) ;  /* 0x0000000100347547 */ /* 0x000fea000b800000 */
[----:B------:R-:W3:Y:S01]  /*1800*/  S2R R0, SR_CgaCtaId ;  /* 0x0000000000007919 */ /* 0x000ee20000008800 */
[----:B------:R-:W-:-:S04]  /*1810*/  MOV R2, 0x400 ;  /* 0x0000040000027802 */ /* 0x000fc80000000f00 */
[----:B---3--:R-:W-:Y:S02]  /*1820*/  LEA R0, R0, R2, 0x18 ;  /* 0x0000000200007211 */ /* 0x008fe400078ec0ff */
[----:B------:R-:W-:-:S03]  /*1830*/  SHF.L.U32 R2, R8, 0x1f, RZ ;  /* 0x0000001f08027819 */ /* 0x000fc600000006ff */
[----:B------:R-:W-:-:S04]  /*1840*/  IMAD R0, R9, 0x8, R0 ;  /* 0x0000000809007824 */ /* 0x000fc800078e0200 */
[----:B------:R-:W3:Y:S02]  /*1850*/  SYNCS.PHASECHK.TRANS64.TRYWAIT P0, [R0+URZ+0x100], R2 ;  /* 0x00010002000075a7 */ /* 0x000ee400080011ff */
[----:B---3--:R-:W-:Y:S05]  /*1860*/  @!P0 BRA `(.L_x_24) ;  /* 0x0000007400408947 */ /* 0x008fea0003800000 */
.L_x_138:
[----:B------:R-:W-:Y:S01]  /*1870*/  VIADD R9, R9, 0x1 ;  /* 0x0000000109097836 */ /* 0x000fe20000000000 */
[----:B------:R3:W-:Y:S04]  /*1880*/  SYNCS.ARRIVE.TRANS64.A1T0 RZ, [R0+URZ+0xf0], RZ ;  /* 0x0000f0ff00ff79a7 */ /* 0x0007e800081000ff */
[----:B------:R-:W-:-:S04]  /*1890*/  ISETP.NE.AND P0, PT, R9, 0x2, PT ;  /* 0x000000020900780c */ /* 0x000fc80003f05270 */
[----:B------:R-:W-:Y:S02]  /*18a0*/  SEL R9, R9, RZ, P0 ;  /* 0x000000ff09097207 */ /* 0x000fe40000000000 */
[----:B---3--:R-:W-:-:S04]  /*18b0*/  SEL R0, RZ, 0x1, P0 ;  /* 0x00000001ff007807 */ /* 0x008fc80000000000 */
[----:B------:R-:W-:-:S07]  /*18c0*/  LOP3.LUT R8, R8, R0, RZ, 0x3c, !PT ;  /* 0x0000000008087212 */ /* 0x000fce00078e3cff */
.L_x_23:
[----:B------:R-:W-:Y:S01]  /*18d0*/  UMOV UR13, 0x400 ;  /* 0x00000400000d7882 */ /* 0x000fe20000000000 */
[----:B------:R-:W-:Y:S01]  /*18e0*/  SHF.L.U32 R0, R12, 0x1f, RZ ;  /* 0x0000001f0c007819 */ /* 0x000fe200000006ff */
[----:B--2---:R-:W-:Y:S02]  /*18f0*/  ULEA UR13, UR47, UR13, 0x18 ;  /* 0x0000000d2f0d7291 */ /* 0x004fe4000f8ec0ff */
[----:B------:R-:W-:Y:S02]  /*1900*/  UISETP.GE.U32.AND UP0, UPT, UR50, 0x7f, UPT ;  /* 0x0000007f3200788c */ /* 0x000fe4000bf06070 */
[----:B------:R-:W-:Y:S02]  /*1910*/  ULEA UR4, UR21, UR13, 0x3 ;  /* 0x0000000d15047291 */ /* 0x000fe4000f8e18ff */
[----:B------:R-:W-:Y:S02]  /*1920*/  USHF.L.U32 UR35, UR24, 0x6, URZ ;  /* 0x0000000618237899 */ /* 0x000fe400080006ff */
[----:B------:R-:W-:Y:S01]  /*1930*/  ULEA UR19, UR28, UR49, 0x7 ;  /* 0x000000311c137291 */ /* 0x000fe2000f8e38ff */
[----:B------:R-:W-:-:S04]  /*1940*/  UMOV UR14, URZ ;  /* 0x000000ff000e7c82 */ /* 0x000fc80008000000 */
[----:B------:R2:W3:Y:S01]  /*1950*/  SYNCS.PHASECHK.TRANS64.TRYWAIT P0, [UR4+0x20], R0 ;  /* 0x00002000ff0075a7 */ /* 0x0004e20008001104 */
[----:B------:R-:W-:Y:S06]  /*1960*/  BRA.U !UP0, `(.L_x_25) ;  /* 0x0000000108f07547 */ /* 0x000fec000b800000 */
[----:B------:R-:W-:Y:S01]  /*1970*/  UMOV UR15, URZ ;  /* 0x000000ff000f7c82 */ /* 0x000fe20008000000 */
[----:B------:R-:W-:-:S05]  /*1980*/  UMOV UR4, UR21 ;  /* 0x0000001500047c82 */ /* 0x000fca0008000000 */
.L_x_31:
[----:B------:R-:W-:Y:S01]  /*1990*/  ULEA UR33, UR4, UR13, 0x3 ;  /* 0x0000000d04217291 */ /* 0x000fe2000f8e18ff */
[----:B---3--:R-:W-:Y:S01]  /*19a0*/  @!P3 MOV R2, 0xc000 ;  /* 0x0000c0000002b802 */ /* 0x008fe20000000f00 */
[----:B-1-3--:R-:W-:Y:S10]  /*19b0*/  @P0 BRA `(.L_x_26) ;  /* 0x00000000000c0947 */ /* 0x00aff40003800000 */
[----:B------:R-:W-:-:S04]  /*19c0*/  SHF.L.U32 R3, R12, 0x1f, RZ ;  /* 0x0000001f0c037819 */ /* 0x000fc800000006ff */
[----:B------:R-:W3:Y:S02]  /*19d0*/  SYNCS.PHASECHK.TRANS64.TRYWAIT P0, [UR33+0x20], R3 ;  /* 0x00002003ff0075a7 */ /* 0x000ee40008001121 */
[----:B---3--:R-:W-:Y:S05]  /*19e0*/  @!P0 BRA `(.L_x_27) ;  /* 0x0000007000f48947 */ /* 0x008fea0003800000 */
.L_x_26:
[----:B------:R3:W-:Y:S01]  /*19f0*/  @!P3 SYNCS.ARRIVE.TRANS64 RZ, [UR33], R2 ;  /* 0x00000002ffffb9a7 */ /* 0x0007e20008000021 */
[----:B------:R-:W-:-:S04]  /*1a00*/  ULOP3.LUT UR5, UR29, 0x2, URZ, 0xfc, !UPT ;  /* 0x000000021d057892 */ /* 0x000fc8000f8efcff */
[----:B------:R-:W-:-:S09]  /*1a10*/  UISETP.NE.AND UP0, UPT, UR5, 0x2, UPT ;  /* 0x000000020500788c */ /* 0x000fd2000bf05270 */
[----:B------:R-:W-:Y:S05]  /*1a20*/  BRA.U UP0, `(.L_x_28) ;  /* 0x0000000100047547 */ /* 0x000fea000b800000 */
[----:B-1----:R-:W-:Y:S05]  /*1a30*/  BPT.TRAP 0x1 ;  /* 0x000000040000795c */ /* 0x002fea0000300000 */
.L_x_28:
[----:B------:R-:W-:Y:S04]  /*1a40*/  BSSY.RECONVERGENT B0, `(.L_x_29) ;  /* 0x0000003000007945 */ /* 0x000fe80003800200 */
[----:B------:R-:W-:Y:S05]  /*1a50*/  @P2 BRA `(.L_x_30) ;  /* 0x0000000000042947 */ /* 0x000fea0003800000 */
[----:B-1----:R-:W-:Y:S05]  /*1a60*/  BPT.TRAP 0x1 ;  /* 0x000000040000795c */ /* 0x002fea0000300000 */
.L_x_30:
[----:B-1----:R-:W-:Y:S05]  /*1a70*/  BSYNC.RECONVERGENT B0 ;  /* 0x0000000000007941 */ /* 0x002fea0003800200 */
.L_x_29:
[----:B------:R-:W-:Y:S02]  /*1a80*/  UIADD3 UR5, UPT, UPT, UR4, 0x1, URZ ;  /* 0x0000000104057890 */ /* 0x000fe4000fffe0ff */
[----:B------:R-:W-:Y:S02]  /*1a90*/  ULEA UR24, UR4, UR13, 0xe ;  /* 0x0000000d04187291 */ /* 0x000fe4000f8e70ff */
[----:B------:R-:W-:Y:S02]  /*1aa0*/  UISETP.NE.AND UP0, UPT, UR5, 0x4, UPT ;  /* 0x000000040500788c */ /* 0x000fe4000bf05270 */
[----:B------:R-:W-:Y:S02]  /*1ab0*/  ULEA UR8, UR4, UR23, 0xd ;  /* 0x0000001704087291 */ /* 0x000fe4000f8e68ff */
[----:B------:R-:W-:Y:S02]  /*1ac0*/  USEL UR6, URZ, 0x1, UP0 ;  /* 0x00000001ff067887 */ /* 0x000fe40008000000 */
[----:B------:R-:W-:-:S02]  /*1ad0*/  USEL UR21, UR5, URZ, UP0 ;  /* 0x000000ff05157287 */ /* 0x000fc40008000000 */
[----:B------:R-:W-:Y:S02]  /*1ae0*/  UIADD3 UR4, UP0, UPT, UR38, 0x180, URZ ;  /* 0x0000018026047890 */ /* 0x000fe4000ff1e0ff */
[----:B------:R-:W-:Y:S01]  /*1af0*/  ULEA UR5, UR21, UR13, 0x3 ;  /* 0x0000000d15057291 */ /* 0x000fe2000f8e18ff */
[----:B------:R-:W-:Y:S01]  /*1b00*/  LOP3.LUT R12, R12, UR6, RZ, 0x3c, !PT ;  /* 0x000000060c0c7c12 */ /* 0x000fe2000f8e3cff */
[----:B------:R-:W-:Y:S02]  /*1b10*/  USHF.L.U32 UR34, UR15, 0x6, URZ ;  /* 0x000000060f227899 */ /* 0x000fe400080006ff */
[----:B------:R-:W-:Y:S01]  /*1b20*/  UIADD3 UR15, UPT, UPT, UR15, 0x1, URZ ;  /* 0x000000010f0f7890 */ /* 0x000fe2000fffe0ff */
[----:B--2---:R-:W-:Y:S01]  /*1b30*/  SHF.L.U32 R0, R12, 0x1f, RZ ;  /* 0x0000001f0c007819 */ /* 0x004fe200000006ff */
[----:B------:R-:W-:Y:S02]  /*1b40*/  UIADD3 UR6, UP1, UPT, UR38, 0x80, URZ ;  /* 0x0000008026067890 */ /* 0x000fe4000ff3e0ff */
[----:B------:R-:W-:Y:S01]  /*1b50*/  ULEA UR8, UR8, UR13, 0x2 ;  /* 0x0000000d08087291 */ /* 0x000fe2000f8e10ff */
[----:B------:R4:W1:Y:S01]  /*1b60*/  SYNCS.PHASECHK.TRANS64.TRYWAIT P0, [UR5+0x20], R0 ;  /* 0x00002000ff0075a7 */ /* 0x0008620008001105 */
[----:B------:R-:W-:-:S02]  /*1b70*/  UIADD3.X UR5, UPT, UPT, URZ, UR39, URZ, UP0, !UPT ;  /* 0x00000027ff057290 */ /* 0x000fc400087fe4ff */
[----:B------:R-:W-:Y:S02]  /*1b80*/  UISETP.NE.AND UP0, UPT, UR15, UR22, UPT ;  /* 0x000000160f00728c */ /* 0x000fe4000bf05270 */
[----:B------:R-:W-:Y:S02]  /*1b90*/  UIADD3.X UR7, UPT, UPT, URZ, UR39, URZ, UP1, !UPT ;  /* 0x00000027ff077290 */ /* 0x000fe40008ffe4ff */
[----:B------:R-:W-:Y:S02]  /*1ba0*/  UIADD3 UR32, UPT, UPT, UR24, 0x8800, URZ ;  /* 0x0000880018207890 */ /* 0x000fe4000fffe0ff */
[----:B------:R-:W-:Y:S02]  /*1bb0*/  UIADD3 UR26, UPT, UPT, UR34, 0x20, URZ ;  /* 0x00000020221a7890 */ /* 0x000fe4000fffe0ff */
[----:B------:R-:W-:Y:S02]  /*1bc0*/  UIADD3 UR24, UPT, UPT, UR24, 0xa800, URZ ;  /* 0x0000a80018187890 */ /* 0x000fe4000fffe0ff */
[----:B------:R-:W-:-:S02]  /*1bd0*/  UIADD3 UR16, UPT, UPT, UR8, 0x18800, URZ ;  /* 0x0001880008107890 */ /* 0x000fc4000fffe0ff */
[----:B------:R-:W-:Y:S01]  /*1be0*/  UIADD3 UR8, UPT, UPT, UR8, 0x1c800, URZ ;  /* 0x0001c80008087890 */ /* 0x000fe2000fffe0ff */
[----:B------:R-:W-:Y:S01]  /*1bf0*/  UMOV UR30, 0x0 ;  /* 0x00000000001e7882 */ /* 0x000fe20000000000 */
[----:B------:R-:W-:Y:S01]  /*1c00*/  UMOV UR31, 0x10000000 ;  /* 0x10000000001f7882 */ /* 0x000fe20000000000 */
[----:B------:R-:W-:Y:S01]  /*1c10*/  UMOV UR25, UR33 ;  /* 0x0000002100197c82 */ /* 0x000fe20008000000 */
[----:B------:R-:W-:Y:S01]  /*1c20*/  UMOV UR27, UR35 ;  /* 0x00000023001b7c82 */ /* 0x000fe20008000000 */
[----:B------:R-:W-:Y:S01]  /*1c30*/  UMOV UR28, UR36 ;  /* 0x00000024001c7c82 */ /* 0x000fe20008000000 */
[----:B------:R-:W-:Y:S01]  /*1c40*/  UMOV UR14, 0x30000 ;  /* 0x00030000000e7882 */ /* 0x000fe20000000000 */
[----:B------:R-:W-:Y:S01]  /*1c50*/  UMOV UR17, UR33 ;  /* 0x0000002100117c82 */ /* 0x000fe20008000000 */
[----:B------:R-:W-:Y:S01]  /*1c60*/  UMOV UR20, UR36 ;  /* 0x0000002400147c82 */ /* 0x000fe20008000000 */
[----:B------:R-:W-:Y:S01]  /*1c70*/  UMOV UR18, UR34 ;  /* 0x0000002200127c82 */ /* 0x000fe20008000000 */
[----:B------:R-:W-:Y:S01]  /*1c80*/  UTMALDG.3D [UR32], [UR6], desc[UR30] ;  /* 0x00001e20060075b4 */ /* 0x000fe20008011000 */
[----:B------:R-:W-:Y:S01]  /*1c90*/  UMOV UR11, UR19 ;  /* 0x00000013000b7c82 */ /* 0x000fe20008000000 */
[----:B------:R-:W-:Y:S01]  /*1ca0*/  UMOV UR12, UR36 ;  /* 0x00000024000c7c82 */ /* 0x000fe20008000000 */
[----:B------:R-:W-:Y:S01]  /*1cb0*/  UMOV UR9, UR33 ;  /* 0x0000002100097c82 */ /* 0x000fe20008000000 */
[----:B------:R-:W-:Y:S01]  /*1cc0*/  UMOV UR10, UR26 ;  /* 0x0000001a000a7c82 */ /* 0x000fe20008000000 */
[----:B------:R-:W-:Y:S01]  /*1cd0*/  UTMALDG.3D [UR24], [UR6], desc[UR30] ;  /* 0x00001e18060075b4 */ /* 0x000fe20008011000 */
[----:B------:R-:W-:Y:S01]  /*1ce0*/  UTMALDG.3D.MULTICAST [UR16], [UR4], UR14, desc[UR30] ;  /* 0x00001e10040073b4 */ /* 0x000fe2000801180e */
[----:B------:R2:W-:Y:S02]  /*1cf0*/  UTMALDG.3D.MULTICAST [UR8], [UR4], UR14, desc[UR30] ;  /* 0x00001e08040073b4 */ /* 0x0005e4000801180e */
[----:B--2---:R-:W-:Y:S01]  /*1d00*/  UMOV UR14, UR22 ;  /* 0x00000016000e7c82 */ /* 0x004fe20008000000 */
[----:B------:R-:W-:Y:S01]  /*1d10*/  UMOV UR4, UR21 ;  /* 0x0000001500047c82 */ /* 0x000fe20008000000 */
[----:B----4-:R-:W-:Y:S05]  /*1d20*/  BRA.U UP0, `(.L_x_31) ;  /* 0xfffffffd00187547 */ /* 0x010fea000b83ffff */
.L_x_25:
[----:B------:R-:W-:Y:S01]  /*1d30*/  ULEA UR4, UR21, UR13, 0x3 ;  /* 0x0000000d15047291 */ /* 0x000fe2000f8e18ff */
[----:B--2---:R-:W-:Y:S01]  /*1d40*/  SHF.L.U32 R0, R12, 0x1f, RZ ;  /* 0x0000001f0c007819 */ /* 0x004fe200000006ff */
[----:B------:R-:W-:Y:S01]  /*1d50*/  @!P1 SYNCS.ARRIVE.TRANS64.A1T0 RZ, [UR13+0x88], RZ ;  /* 0x000088ffffff99a7 */ /* 0x000fe2000810000d */
[----:B------:R-:W-:-:S06]  /*1d60*/  UISETP.GT.AND UP0, UPT, UR46, UR45, UPT ;  /* 0x0000002d2e00728c */ /* 0x000fcc000bf04270 */
[----:B-1-3--:R1:W2:Y:S03]  /*1d70*/  SYNCS.PHASECHK.TRANS64.TRYWAIT P0, [UR4+0x20], R0 ;  /* 0x00002000ff0075a7 */ /* 0x00a2a60008001104 */
[----:B------:R-:W-:Y:S05]  /*1d80*/  BRA.U !UP0, `(.L_x_32) ;  /* 0x0000000108ec7547 */ /* 0x000fea000b800000 */
[----:B------:R-:W-:Y:S01]  /*1d90*/  UIADD3 UR15, UPT, UPT, UR48, UR14, URZ ;  /* 0x0000000e300f7290 */ /* 0x000fe2000fffe0ff */
[----:B------:R-:W-:-:S11]  /*1da0*/  UMOV UR4, UR21 ;  /* 0x0000001500047c82 */ /* 0x000fd60008000000 */
.L_x_38:
[----:B------:R-:W-:Y:S01]  /*1db0*/  ULEA UR33, UR4, UR13, 0x3 ;  /* 0x0000000d04217291 */ /* 0x000fe2000f8e18ff */
[----:B--2---:R-:W-:Y:S01]  /*1dc0*/  @!P3 MOV R2, 0xc000 ;  /* 0x0000c0000002b802 */ /* 0x004fe20000000f00 */
[----:B--2-4-:R-:W-:Y:S10]  /*1dd0*/  @P0 BRA `(.L_x_33) ;  /* 0x00000000000c0947 */ /* 0x014ff40003800000 */
[----:B------:R-:W-:-:S04]  /*1de0*/  SHF.L.U32 R3, R12, 0x1f, RZ ;  /* 0x0000001f0c037819 */ /* 0x000fc800000006ff */
[----:B------:R-:W2:Y:S02]  /*1df0*/  SYNCS.PHASECHK.TRANS64.TRYWAIT P0, [UR33+0x20], R3 ;  /* 0x00002003ff0075a7 */ /* 0x000ea40008001121 */
[----:B--2---:R-:W-:Y:S05]  /*1e00*/  @!P0 BRA `(.L_x_34) ;  /* 0x0000007000048947 */ /* 0x004fea0003800000 */
.L_x_33:
[----:B------:R2:W-:Y:S01]  /*1e10*/  @!P3 SYNCS.ARRIVE.TRANS64 RZ, [UR33], R2 ;  /* 0x00000002ffffb9a7 */ /* 0x0005e20008000021 */
[----:B------:R-:W-:-:S04]  /*1e20*/  ULOP3.LUT UR5, UR29, 0x2, URZ, 0xfc, !UPT ;  /* 0x000000021d057892 */ /* 0x000fc8000f8efcff */
[----:B------:R-:W-:-:S09]  /*1e30*/  UISETP.NE.AND UP0, UPT, UR5, 0x2, UPT ;  /* 0x000000020500788c */ /* 0x000fd2000bf05270 */
[----:B------:R-:W-:Y:S05]  /*1e40*/  BRA.U UP0, `(.L_x_35) ;  /* 0x0000000100047547 */ /* 0x000fea000b800000 */
[----:B------:R-:W-:Y:S05]  /*1e50*/  BPT.TRAP 0x1 ;  /* 0x000000040000795c */ /* 0x000fea0000300000 */
.L_x_35:
[----:B------:R-:W-:Y:S04]  /*1e60*/  BSSY.RECONVERGENT B0, `(.L_x_36) ;  /* 0x0000003000007945 */ /* 0x000fe80003800200 */
[----:B------:R-:W-:Y:S05]  /*1e70*/  @P2 BRA `(.L_x_37) ;  /* 0x0000000000042947 */ /* 0x000fea0003800000 */
[----:B------:R-:W-:Y:S05]  /*1e80*/  BPT.TRAP 0x1 ;  /* 0x000000040000795c */ /* 0x000fea0000300000 */
.L_x_37:
[----:B------:R-:W-:Y:S05]  /*1e90*/  BSYNC.RECONVERGENT B0 ;  /* 0x0000000000007941 */ /* 0x000fea0003800200 */
.L_x_36:
        /* <DEDUP_REMOVED lines=11> */
[----:B-1----:R-:W-:Y:S01]  /*1f50*/  SHF.L.U32 R0, R12, 0x1f, RZ ;  /* 0x0000001f0c007819 */ /* 0x002fe200000006ff */
[----:B------:R-:W-:Y:S02]  /*1f60*/  UIADD3 UR6, UP1, UPT, UR38, 0x80, URZ ;  /* 0x0000008026067890 */ /* 0x000fe4000ff3e0ff */
[----:B------:R-:W-:Y:S01]  /*1f70*/  ULEA UR8, UR8, UR13, 0x2 ;  /* 0x0000000d08087291 */ /* 0x000fe2000f8e10ff */
[----:B------:R3:W4:Y:S01]  /*1f80*/  SYNCS.PHASECHK.TRANS64.TRYWAIT P0, [UR5+0x20], R0 ;  /* 0x00002000ff0075a7 */ /* 0x0007220008001105 */
        /* <DEDUP_REMOVED lines=16> */
[----:B------:R-:W-:Y:S01]  /*2090*/  UTMALDG.3D [UR32], [UR6], desc[UR30] ;  /* 0x00001e20060075b4 */ /* 0x000fe20008011000 */
[----:B------:R-:W-:Y:S01]  /*20a0*/  UMOV UR18, UR34 ;  /* 0x0000002200127c82 */ /* 0x000fe20008000000 */
[----:B------:R-:W-:Y:S01]  /*20b0*/  UMOV UR11, UR19 ;  /* 0x00000013000b7c82 */ /* 0x000fe20008000000 */
[----:B------:R-:W-:Y:S01]  /*20c0*/  UMOV UR12, UR36 ;  /* 0x00000024000c7c82 */ /* 0x000fe20008000000 */
[----:B------:R-:W-:Y:S01]  /*20d0*/  UMOV UR9, UR33 ;  /* 0x0000002100097c82 */ /* 0x000fe20008000000 */
[----:B------:R-:W-:Y:S01]  /*20e0*/  UMOV UR10, UR26 ;  /* 0x0000001a000a7c82 */ /* 0x000fe20008000000 */
[----:B------:R-:W-:Y:S01]  /*20f0*/  UTMALDG.3D [UR24], [UR6], desc[UR30] ;  /* 0x00001e18060075b4 */ /* 0x000fe20008011000 */
[----:B------:R-:W-:Y:S01]  /*2100*/  UTMALDG.3D.MULTICAST [UR16], [UR4], UR37, desc[UR30] ;  /* 0x00001e10040073b4 */ /* 0x000fe20008011825 */
[----:B------:R1:W-:Y:S02]  /*2110*/  UTMALDG.3D.MULTICAST [UR8], [UR4], UR37, desc[UR30] ;  /* 0x00001e08040073b4 */ /* 0x0003e40008011825 */
[----:B-1----:R-:W-:Y:S01]  /*2120*/  UMOV UR4, UR21 ;  /* 0x0000001500047c82 */ /* 0x002fe20008000000 */
[----:B---3--:R-:W-:Y:S05]  /*2130*/  BRA.U UP0, `(.L_x_38) ;  /* 0xfffffffd001c7547 */ /* 0x008fea000b83ffff */
.L_x_32:
[C---:B------:R-:W-:Y:S01]  /*2140*/  LEA R3, R11.reuse, UR13, 0x3 ;  /* 0x0000000d0b037c11 */ /* 0x040fe2000f8e18ff */
[----:B------:R-:W-:Y:S01]  /*2150*/  NOP ;  /* 0x0000000000007918 */ /* 0x000fe20000000000 */
[----:B-1----:R-:W-:Y:S02]  /*2160*/  SHF.L.U32 R0, R10, 0x1f, RZ ;  /* 0x0000001f0a007819 */ /* 0x002fe400000006ff */
[----:B------:R-:W-:Y:S02]  /*2170*/  LEA R4, R11, UR13, 0x4 ;  /* 0x0000000d0b047c11 */ /* 0x000fe4000f8e20ff */
[----:B--2-4-:R-:W1:Y:S02]  /*2180*/  SYNCS.PHASECHK.TRANS64.TRYWAIT P0, [R3+URZ+0x90], R0 ;  /* 0x00009000030075a7 */ /* 0x014e6400080011ff */
[----:B-1----:R-:W-:Y:S05]  /*2190*/  @!P0 BRA `(.L_x_39) ;  /* 0x0000006c00388947 */ /* 0x002fea0003800000 */
.L_x_141:
[----:B------:R-:W2:Y:S01]  /*21a0*/  LDS.128 R4, [R4+0x120] ;  /* 0x0001200004047984 */ /* 0x000ea20000000c00 */
[----:B------:R-:W-:Y:S01]  /*21b0*/  UISETP.GE.AND UP0, UPT, UR42, 0x1, UPT ;  /* 0x000000012a00788c */ /* 0x000fe2000bf06270 */
[----:B------:R-:W-:Y:S01]  /*21c0*/  @!PT LDS RZ, [RZ] ;  /* 0x00000000fffff984 */ /* 0x000fe20000000800 */
[----:B------:R-:W-:Y:S01]  /*21d0*/  @!PT LDS RZ, [RZ] ;  /* 0x00000000fffff984 */ /* 0x000fe20000000800 */
[----:B------:R-:W-:Y:S01]  /*21e0*/  @!PT LDS RZ, [RZ] ;  /* 0x00000000fffff984 */ /* 0x000fe20000000800 */
[----:B------:R-:W-:Y:S01]  /*21f0*/  @!PT LDS RZ, [RZ] ;  /* 0x00000000fffff984 */ /* 0x000fe20000000800 */
[----:B------:R3:W-:Y:S06]  /*2200*/  MEMBAR.ALL.CTA ;  /* 0x0000000000007992 */ /* 0x0007ec0000008000 */
[----:B---3--:R-:W3:Y:S01]  /*2210*/  FENCE.VIEW.ASYNC.S ;  /* 0x00000000000073c6 */ /* 0x008ee20000000000 */
[----:B--2---:R-:W-:-:S13]  /*2220*/  LOP3.LUT P0, RZ, R6, 0x1, RZ, 0xc0, !PT ;  /* 0x0000000106ff7812 */ /* 0x004fda000780c0ff */
[----:B---3--:R-:W-:Y:S01]  /*2230*/  VOTEU.ANY UP1, P0 ;  /* 0x0000000000ff7886 */ /* 0x008fe20000020100 */
[----:B------:R-:W-:-:S13]  /*2240*/  PLOP3.LUT P0, PT, PT, PT, UP1, 0x80, 0x8 ;  /* 0x000000000008781c */ /* 0x000fda0003f0f018 */
[----:B-1----:R-:W-:Y:S02]  /*2250*/  @P0 LOP3.LUT R0, R5, 0xffff, RZ, 0xc0, !PT ;  /* 0x0000ffff05000812 */ /* 0x002fe400078ec0ff */
[----:B------:R-:W-:Y:S02]  /*2260*/  @P0 MOV R2, R4 ;  /* 0x0000000400020202 */ /* 0x000fe40000000f00 */
[----:B------:R-:W-:Y:S01]  /*2270*/  @P0 R2UR UR5, R0 ;  /* 0x00000000000502ca */ /* 0x000fe200000e0000 */
[----:B------:R-:W-:Y:S01]  /*2280*/  VIADD R0, R3, 0xa0 ;  /* 0x000000a003007836 */ /* 0x000fe20000000000 */
[----:B------:R-:W-:Y:S02]  /*2290*/  @P0 SHF.R.U32.HI R4, RZ, 0x10, R5 ;  /* 0x00000010ff040819 */ /* 0x000fe40000011605 */
[----:B------:R-:W-:Y:S02]  /*22a0*/  @P0 R2UR UR6, R2 ;  /* 0x00000000020602ca */ /* 0x000fe400000e0000 */
[----:B------:R-:W-:-:S02]  /*22b0*/  PRMT R0, RZ, 0x654, R0 ;  /* 0x00000654ff007816 */ /* 0x000fc40000000000 */
[----:B------:R-:W-:Y:S02]  /*22c0*/  @P0 R2UR UR4, R4 ;  /* 0x00000000040402ca */ /* 0x000fe400000e0000 */
[----:B------:R1:W-:Y:S03]  /*22d0*/  SYNCS.ARRIVE.TRANS64.RED.A1T0 RZ, [R0+URZ], RZ ;  /* 0x000000ff00ff79a7 */ /* 0x0003e600081004ff */
[----:B------:R-:W-:-:S04]  /*22e0*/  @UP1 UMOV UR40, UR5 ;  /* 0x0000000500281c82 */ /* 0x000fc80008000000 */
[----:B------:R-:W-:-:S04]  /*22f0*/  @UP1 UMOV UR41, UR6 ;  /* 0x0000000600291c82 */ /* 0x000fc80008000000 */
[----:B------:R-:W-:Y:S01]  /*2300*/  @UP1 UMOV UR36, UR4 ;  /* 0x0000000400241c82 */ /* 0x000fe20008000000 */
[----:B------:R-:W-:Y:S05]  /*2310*/  BRA.U !UP0, `(.L_x_40) ;  /* 0x0000000108d47547 */ /* 0x000fea000b800000 */
[----:B------:R-:W2:Y:S01]  /*2320*/  LDCU.128 UR16, c[0x0][0xb10] ;  /* 0x00016200ff1077ac */ /* 0x000ea20008000c00 */
[----:B------:R-:W3:Y:S01]  /*2330*/  LDCU UR12, c[0x0][0xb20] ;  /* 0x00016400ff0c77ac */ /* 0x000ee20008000800 */
[----:B------:R-:W4:Y:S01]  /*2340*/  LDCU UR20, c[0x0][0xb0c] ;  /* 0x00016180ff1477ac */ /* 0x000f220008000800 */
[----:B------:R-:W1:Y:S01]  /*2350*/  LDCU.64 UR8, c[0x0][0xb28] ;  /* 0x00016500ff0877ac */ /* 0x000e620008000a00 */
[----:B------:R-:W-:Y:S02]  /*2360*/  UISETP.NE.AND UP3, UPT, UR42, 0x1, UPT ;  /* 0x000000012a00788c */ /* 0x000fe4000bf65270 */
[----:B--2---:R-:W-:Y:S02]  /*2370*/  UIMAD.WIDE.U32 UR6, UR43, UR19, URZ ;  /* 0x000000132b0672a5 */ /* 0x004fe4000f8e00ff */
[----:B------:R-:W-:Y:S02]  /*2380*/  UIMAD.WIDE.U32 UR4, UR44, UR16, URZ ;  /* 0x000000102c0472a5 */ /* 0x000fe4000f8e00ff */
[----:B------:R-:W-:-:S02]  /*2390*/  UISETP.NE.AND UP0, UPT, UR18, 0x1, UPT ;  /* 0x000000011200788c */ /* 0x000fc4000bf05270 */
[----:B------:R-:W-:Y:S01]  /*23a0*/  UIMAD.WIDE.U32 UR24, UR40, UR19, URZ ;  /* 0x00000013281872a5 */ /* 0x000fe2000f8e00ff */
[----:B------:R-:W-:Y:S02]  /*23b0*/  UMOV UR6, UR7 ;  /* 0x0000000700067c82 */ /* 0x000fe40008000000 */
[----:B------:R-:W-:Y:S01]  /*23c0*/  UMOV UR4, UR5 ;  /* 0x0000000500047c82 */ /* 0x000fe20008000000 */
[----:B---3--:R-:W-:Y:S02]  /*23d0*/  USHF.R.U32.HI UR6, URZ, UR12, UR6 ;  /* 0x0000000cff067299 */ /* 0x008fe40008011606 */
[----:B----4-:R-:W-:Y:S02]  /*23e0*/  UISETP.NE.AND UP2, UPT, UR20, 0x1, UPT ;  /* 0x000000011400788c */ /* 0x010fe4000bf45270 */
[----:B------:R-:W-:Y:S02]  /*23f0*/  USHF.R.U32.HI UR4, URZ, UR17, UR4 ;  /* 0x00000011ff047299 */ /* 0x000fe40008011604 */
[----:B------:R-:W-:-:S02]  /*2400*/  USEL UR5, UR43, UR6, !UP0 ;  /* 0x000000062b057287 */ /* 0x000fc4000c000000 */
[----:B------:R-:W-:Y:S02]  /*2410*/  USEL UR6, UR44, UR4, !UP2 ;  /* 0x000000042c067287 */ /* 0x000fe4000d000000 */
[----:B-1----:R-:W-:Y:S01]  /*2420*/  UIMAD.WIDE.U32 UR10, UR5, UR8, URZ ;  /* 0x00000008050a72a5 */ /* 0x002fe2000f8e00ff */
[----:B------:R-:W-:Y:S01]  /*2430*/  UMOV UR4, UR25 ;  /* 0x0000001900047c82 */ /* 0x000fe20008000000 */
[----:B------:R-:W-:Y:S02]  /*2440*/  UIMAD.WIDE.U32 UR14, UR41, UR16, URZ ;  /* 0x00000010290e72a5 */ /* 0x000fe4000f8e00ff */
[----:B------:R-:W-:-:S03]  /*2450*/  UIMAD.WIDE.U32 UR24, UR6, UR8, URZ ;  /* 0x00000008061872a5 */ /* 0x000fc6000f8e00ff */
[----:B------:R-:W-:Y:S01]  /*2460*/  UMOV UR10, UR11 ;  /* 0x0000000b000a7c82 */ /* 0x000fe20008000000 */
[----:B------:R-:W-:Y:S02]  /*2470*/  USHF.R.U32.HI UR4, URZ, UR12, UR4 ;  /* 0x0000000cff047299 */ /* 0x000fe40008011604 */
[----:B------:R-:W-:Y:S01]  /*2480*/  @UP3 USHF.R.U32.HI UR5, URZ, UR9, UR10 ;  /* 0x00000009ff053299 */ /* 0x000fe2000801160a */
[----:B------:R-:W-:Y:S01]  /*2490*/  UMOV UR14, UR15 ;  /* 0x0000000f000e7c82 */ /* 0x000fe20008000000 */
[----:B------:R-:W-:Y:S01]  /*24a0*/  UMOV UR24, UR25 ;  /* 0x0000001900187c82 */ /* 0x000fe20008000000 */
[----:B------:R-:W-:Y:S02]  /*24b0*/  USHF.R.U32.HI UR17, URZ, UR17, UR14 ;  /* 0x00000011ff117299 */ /* 0x000fe4000801160e */
[----:B------:R-:W-:Y:S02]  /*24c0*/  USEL UR4, UR40, UR4, !UP0 ;  /* 0x0000000428047287 */ /* 0x000fe4000c000000 */
[----:B------:R-:W-:-:S02]  /*24d0*/  @UP3 USHF.R.U32.HI UR6, URZ, UR9, UR24 ;  /* 0x00000009ff063299 */ /* 0x000fc40008011618 */
[----:B------:R-:W-:Y:S02]  /*24e0*/  UIMAD UR7, UR42, UR5, URZ ;  /* 0x000000052a0772a4 */ /* 0x000fe4000f8e02ff */
[----:B------:R-:W-:Y:S02]  /*24f0*/  USEL UR5, UR41, UR17, !UP2 ;  /* 0x0000001129057287 */ /* 0x000fe4000d000000 */
[----:B------:R-:W-:Y:S02]  /*2500*/  UIMAD UR10, UR42, UR6, URZ ;  /* 0x000000062a0a72a4 */ /* 0x000fe4000f8e02ff */
[----:B------:R-:W-:Y:S02]  /*2510*/  UISETP.GE.AND UP0, UPT, UR4, UR7, UPT ;  /* 0x000000070400728c */ /* 0x000fe4000bf06270 */
[----:B------:R-:W-:Y:S02]  /*2520*/  UIMAD.WIDE.U32 UR14, UR4, UR8, URZ ;  /* 0x00000008040e72a5 */ /* 0x000fe4000f8e00ff */
[----:B------:R-:W-:-:S02]  /*2530*/  UISETP.GE.OR UP0, UPT, UR5, UR10, UP0 ;  /* 0x0000000a0500728c */ /* 0x000fc40008706670 */
[----:B------:R-:W-:Y:S02]  /*2540*/  UIMAD.WIDE.U32 UR10, UR5, UR8, URZ ;  /* 0x00000008050a72a5 */ /* 0x000fe4000f8e00ff */
[----:B------:R-:W-:Y:S01]  /*2550*/  UIADD3 UR12, UPT, UPT, -UR4, URZ, URZ ;  /* 0x000000ff040c7290 */ /* 0x000fe2000fffe1ff */
[----:B------:R-:W-:Y:S01]  /*2560*/  UMOV UR8, UR15 ;  /* 0x0000000f00087c82 */ /* 0x000fe20008000000 */
[----:B------:R-:W-:Y:S02]  /*2570*/  UIADD3 UR10, UPT, UPT, -UR5, URZ, URZ ;  /* 0x000000ff050a7290 */ /* 0x000fe4000fffe1ff */
[----:B------:R-:W-:-:S03]  /*2580*/  USHF.R.U32.HI UR8, URZ, UR9, UR8 ;  /* 0x00000009ff087299 */ /* 0x000fc60008011608 */
[----:B------:R-:W-:Y:S01]  /*2590*/  @!UP0 UMOV UR7, UR11 ;  /* 0x0000000b00078c82 */ /* 0x000fe20008000000 */
[----:B------:R-:W-:Y:S02]  /*25a0*/  UIMAD UR12, UR18, UR12, UR40 ;  /* 0x0000000c120c72a4 */ /* 0x000fe4000f8e0228 */
[----:B------:R-:W-:Y:S02]  /*25b0*/  USEL UR8, UR4, UR8, !UP3 ;  /* 0x0000000804087287 */ /* 0x000fe4000d800000 */
[----:B------:R-:W-:Y:S02]  /*25c0*/  @!UP0 USHF.R.U32.HI UR7, URZ, UR9, UR7 ;  /* 0x00000009ff078299 */ /* 0x000fe40008011607 */
[----:B------:R-:W-:Y:S02]  /*25d0*/  UIADD3 UR9, UPT, UPT, -UR8, URZ, URZ ;  /* 0x000000ff08097290 */ /* 0x000fe4000fffe1ff */
[----:B------:R-:W-:Y:S02]  /*25e0*/  @!UP0 USEL UR7, UR5, UR7, !UP3 ;  /* 0x0000000705078287 */ /* 0x000fe4000d800000 */
[----:B------:R-:W-:-:S02]  /*25f0*/  UIMAD UR9, UR42, UR9, UR4 ;  /* 0x000000092a0972a4 */ /* 0x000fc4000f8e0204 */
[----:B------:R-:W-:Y:S02]  /*2600*/  @!UP0 UIADD3 UR8, UPT, UPT, UR8, -UR7, URZ ;  /* 0x8000000708088290 */ /* 0x000fe4000fffe0ff */
[----:B------:R-:W-:Y:S02]  /*2610*/  @!UP0 UIMAD UR7, UR9, UR6, UR7 ;  /* 0x00000006090782a4 */ /* 0x000fe4000f8e0207 */
[----:B------:R-:W-:Y:S02]  /*2620*/  @!UP0 UIMAD UR4, UR42, UR8, UR5 ;  /* 0x000000082a0482a4 */ /* 0x000fe4000f8e0205 */
[----:B------:R-:W-:Y:S02]  /*2630*/  UIMAD UR6, UR20, UR10, UR41 ;  /* 0x0000000a140672a4 */ /* 0x000fe4000f8e0229 */
[----:B------:R-:W-:Y:S01]  /*2640*/  UIMAD UR40, UR4, UR18, UR12 ;  /* 0x00000012042872a4 */ /* 0x000fe2000f8e020c */
[----:B------:R-:W-:Y:S02]  /*2650*/  @!UP0 UMOV UR5, UR7 ;  /* 0x0000000700058c82 */ /* 0x000fe40008000000 */
[----:B------:R-:W-:-:S12]  /*2660*/  UIMAD UR41, UR5, UR20, UR6 ;  /* 0x00000014052972a4 */ /* 0x000fd8000f8e0206 */
.L_x_40:
[----:B------:R-:W2:Y:S02]  /*2670*/  LDCU UR4, c[0x0][0xb30] ;  /* 0x00016600ff0477ac */ /* 0x000ea40008000800 */
[----:B--2---:R-:W-:-:S09]  /*2680*/  UISETP.NE.AND UP0, UPT, UR4, 0x1, UPT ;  /* 0x000000010400788c */ /* 0x004fd2000bf05270 */
[----:B------:R-:W-:Y:S05]  /*2690*/  BRA.U UP0, `(.L_x_41) ;  /* 0x0000000100447547 */ /* 0x000fea000b800000 */
[----:B------:R-:W2:Y:S01]  /*26a0*/  LDCU.128 UR8, c[0x0][0xb10] ;  /* 0x00016200ff0877ac */ /* 0x000ea20008000c00 */
[----:B------:R-:W3:Y:S01]  /*26b0*/  LDCU UR12, c[0x0][0xb0c] ;  /* 0x00016180ff0c77ac */ /* 0x000ee20008000800 */
[----:B------:R-:W4:Y:S01]  /*26c0*/  LDCU UR14, c[0x0][0xb20] ;  /* 0x00016400ff0e77ac */ /* 0x000f220008000800 */
[----:B--2---:R-:W-:Y:S02]  /*26d0*/  UIMAD.WIDE.U32 UR6, UR41, UR8, URZ ;  /* 0x00000008290672a5 */ /* 0x004fe4000f8e00ff */
[----:B------:R-:W-:Y:S02]  /*26e0*/  UIMAD.WIDE.U32 UR4, UR40, UR11, URZ ;  /* 0x0000000b280472a5 */ /* 0x000fe4000f8e00ff */
[----:B---3--:R-:W-:Y:S02]  /*26f0*/  UISETP.NE.AND UP2, UPT, UR12, 0x1, UPT ;  /* 0x000000010c00788c */ /* 0x008fe4000bf45270 */
[----:B------:R-:W-:Y:S01]  /*2700*/  UISETP.NE.AND UP0, UPT, UR10, 0x1, UPT ;  /* 0x000000010a00788c */ /* 0x000fe2000bf05270 */
[----:B------:R-:W-:-:S02]  /*2710*/  UMOV UR6, UR7 ;  /* 0x0000000700067c82 */ /* 0x000fc40008000000 */
[----:B------:R-:W-:Y:S01]  /*2720*/  UMOV UR4, UR5 ;  /* 0x0000000500047c82 */ /* 0x000fe20008000000 */
[----:B------:R-:W-:Y:S02]  /*2730*/  USHF.R.U32.HI UR9, URZ, UR9, UR6 ;  /* 0x00000009ff097299 */ /* 0x000fe40008011606 */
[----:B----4-:R-:W-:Y:S02]  /*2740*/  USHF.R.U32.HI UR4, URZ, UR14, UR4 ;  /* 0x0000000eff047299 */ /* 0x010fe40008011604 */
[----:B------:R-:W-:Y:S02]  /*2750*/  USEL UR5, UR41, UR9, !UP2 ;  /* 0x0000000929057287 */ /* 0x000fe4000d000000 */
[----:B------:R-:W-:-:S04]  /*2760*/  USEL UR4, UR40, UR4, !UP0 ;  /* 0x0000000428047287 */ /* 0x000fc8000c000000 */
[----:B------:R-:W-:Y:S02]  /*2770*/  UIADD3 UR6, UPT, UPT, UR5, -UR4, URZ ;  /* 0x8000000405067290 */ /* 0x000fe4000fffe0ff */
[----:B------:R-:W-:Y:S02]  /*2780*/  UIADD3 UR4, UPT, UPT, -UR5, UR4, URZ ;  /* 0x0000000405047290 */ /* 0x000fe4000fffe1ff */
[----:B------:R-:W-:Y:S02]  /*2790*/  UIMAD UR40, UR6, UR10, UR40 ;  /* 0x0000000a062872a4 */ /* 0x000fe4000f8e0228 */
[----:B------:R-:W-:-:S12]  /*27a0*/  UIMAD UR41, UR4, UR12, UR41 ;  /* 0x0000000c042972a4 */ /* 0x000fd8000f8e0229 */
.L_x_41:
[----:B------:R-:W-:Y:S01]  /*27b0*/  VIADD R11, R11, 0x1 ;  /* 0x000000010b0b7836 */ /* 0x000fe20000000000 */
[----:B------:R-:W-:Y:S01]  /*27c0*/  R2UR UR4, R55 ;  /* 0x00000000370472ca */ /* 0x000fe200000e0000 */
[----:B------:R-:W-:Y:S01]  /*27d0*/  UIADD3 UR28, UPT, UPT, UR40, UR63, URZ ;  /* 0x0000003f281c7290 */ /* 0x000fe2000fffe0ff */
[----:B------:R-:W-:Y:S02]  /*27e0*/  PLOP3.LUT P1, PT, PT, PT, PT, 0x80, 0x8 ;  /* 0x000000000008781c */ /* 0x000fe40003f2f070 */
[----:B------:R-:W-:-:S04]  /*27f0*/  ISETP.NE.AND P0, PT, R11, 0x2, PT ;  /* 0x000000020b00780c */ /* 0x000fc80003f05270 */
[----:B-1----:R-:W-:Y:S02]  /*2800*/  SEL R0, RZ, 0x1, P0 ;  /* 0x00000001ff007807 */ /* 0x002fe40000000000 */
[----:B------:R-:W-:Y:S02]  /*2810*/  SEL R11, R11, RZ, P0 ;  /* 0x000000ff0b0b7207 */ /* 0x000fe40000000000 */
[----:B------:R-:W-:Y:S01]  /*2820*/  LOP3.LUT R10, R10, R0, RZ, 0x3c, !PT ;  /* 0x000000000a0a7212 */ /* 0x000fe200078e3cff */
[----:B------:R-:W-:Y:S01]  /*2830*/  UIADD3 UR24, UPT, UPT, UR41, UR4, URZ ;  /* 0x0000000429187290 */ /* 0x000fe2000fffe0ff */
[----:B------:R-:W-:Y:S11]  /*2840*/  BRA.U UP1, `(.L_x_42) ;  /* 0xffffffed01e07547 */ /* 0x000ff6000b83ffff */
[----:B------:R-:W-:Y:S01]  /*2850*/  UIADD3 UR13, UPT, UPT, UR13, 0x20, URZ ;  /* 0x000000200d0d7890 */ /* 0x000fe2000fffe0ff */
[----:B------:R-:W-:-:S03]  /*2860*/  SHF.L.U32 R2, R12, 0x1f, RZ ;  /* 0x0000001f0c027819 */ /* 0x000fc600000006ff */
[----:B------:R-:W-:-:S09]  /*2870*/  ULEA UR4, UR21, UR13, 0x3 ;  /* 0x0000000d15047291 */ /* 0x000fd2000f8e18ff */
[----:B------:R-:W1:Y:S02]  /*2880*/  SYNCS.PHASECHK.TRANS64.TRYWAIT P0, [UR4], R2 ;  /* 0x00000002ff0075a7 */ /* 0x000e640008001104 */
[----:B-1----:R-:W-:Y:S05]  /*2890*/  @!P0 BRA `(.L_x_43) ;  /* 0x00000064008c8947 */ /* 0x002fea0003800000 */
.L_x_143:
[----:B------:R-:W-:-:S04]  /*28a0*/  UIADD3 UR4, UPT, UPT, UR21, 0x1, URZ ;  /* 0x0000000115047890 */ /* 0x000fc8000fffe0ff */
[----:B------:R-:W-:-:S04]  /*28b0*/  UISETP.NE.AND UP0, UPT, UR4, 0x4, UPT ;  /* 0x000000040400788c */ /* 0x000fc8000bf05270 */
[----:B------:R-:W-:Y:S02]  /*28c0*/  USEL UR6, URZ, 0x1, UP0 ;  /* 0x00000001ff067887 */ /* 0x000fe40008000000 */
[----:B------:R-:W-:-:S04]  /*28d0*/  USEL UR4, UR4, URZ, UP0 ;  /* 0x000000ff04047287 */ /* 0x000fc80008000000 */
[----:B------:R-:W-:Y:S01]  /*28e0*/  ULEA UR5, UR4, UR13, 0x3 ;  /* 0x0000000d04057291 */ /* 0x000fe2000f8e18ff */
[----:B-1----:R-:W-:-:S04]  /*28f0*/  LOP3.LUT R2, R12, UR6, RZ, 0x3c, !PT ;  /* 0x000000060c027c12 */ /* 0x002fc8000f8e3cff */
[----:B------:R-:W-:-:S04]  /*2900*/  SHF.L.U32 R3, R2, 0x1f, RZ ;  /* 0x0000001f02037819 */ /* 0x000fc800000006ff */
[----:B------:R-:W1:Y:S02]  /*2910*/  SYNCS.PHASECHK.TRANS64.TRYWAIT P0, [UR5], R3 ;  /* 0x00000003ff0075a7 */ /* 0x000e640008001105 */
[----:B-1----:R-:W-:Y:S05]  /*2920*/  @!P0 BRA `(.L_x_44) ;  /* 0x0000006400808947 */ /* 0x002fea0003800000 */
.L_x_145:
[----:B------:R-:W-:-:S04]  /*2930*/  UIADD3 UR4, UPT, UPT, UR4, 0x1, URZ ;  /* 0x0000000104047890 */ /* 0x000fc8000fffe0ff */
[----:B------:R-:W-:-:S04]  /*2940*/  UISETP.NE.AND UP0, UPT, UR4, 0x4, UPT ;  /* 0x000000040400788c */ /* 0x000fc8000bf05270 */
[----:B------:R-:W-:Y:S02]  /*2950*/  USEL UR6, URZ, 0x1, UP0 ;  /* 0x00000001ff067887 */ /* 0x000fe40008000000 */
[----:B------:R-:W-:-:S04]  /*2960*/  USEL UR4, UR4, URZ, UP0 ;  /* 0x000000ff04047287 */ /* 0x000fc80008000000 */
[----:B------:R-:W-:Y:S01]  /*2970*/  ULEA UR5, UR4, UR13, 0x3 ;  /* 0x0000000d04057291 */ /* 0x000fe2000f8e18ff */
[----:B------:R-:W-:-:S04]  /*2980*/  LOP3.LUT R2, R2, UR6, RZ, 0x3c, !PT ;  /* 0x0000000602027c12 */ /* 0x000fc8000f8e3cff */
[----:B-1----:R-:W-:-:S04]  /*2990*/  SHF.L.U32 R3, R2, 0x1f, RZ ;  /* 0x0000001f02037819 */ /* 0x002fc800000006ff */
[----:B------:R-:W1:Y:S02]  /*29a0*/  SYNCS.PHASECHK.TRANS64.TRYWAIT P0, [UR5], R3 ;  /* 0x00000003ff0075a7 */ /* 0x000e640008001105 */
[----:B-1----:R-:W-:Y:S05]  /*29b0*/  @!P0 BRA `(.L_x_45) ;  /* 0x0000006400748947 */ /* 0x002fea0003800000 */
.L_x_147:
[----:B------:R-:W-:-:S04]  /*29c0*/  UIADD3 UR4, UPT, UPT, UR4, 0x1, URZ ;  /* 0x0000000104047890 */ /* 0x000fc8000fffe0ff */
[----:B------:R-:W-:-:S04]  /*29d0*/  UISETP.NE.AND UP0, UPT, UR4, 0x4, UPT ;  /* 0x000000040400788c */ /* 0x000fc8000bf05270 */
[----:B------:R-:W-:Y:S02]  /*29e0*/  USEL UR5, URZ, 0x1, UP0 ;  /* 0x00000001ff057887 */ /* 0x000fe40008000000 */
[----:B------:R-:W-:-:S04]  /*29f0*/  USEL UR4, UR4, URZ, UP0 ;  /* 0x000000ff04047287 */ /* 0x000fc80008000000 */
[----:B------:R-:W-:Y:S01]  /*2a00*/  ULEA UR4, UR4, UR13, 0x3 ;  /* 0x0000000d04047291 */ /* 0x000fe2000f8e18ff */
[----:B------:R-:W-:-:S04]  /*2a10*/  LOP3.LUT R2, R2, UR5, RZ, 0x3c, !PT ;  /* 0x0000000502027c12 */ /* 0x000fc8000f8e3cff */
[----:B------:R-:W-:Y:S01]  /*2a20*/  SHF.L.U32 R2, R2, 0x1f, RZ ;  /* 0x0000001f02027819 */ /* 0x000fe200000006ff */
[----:B-1----:R-:W-:-:S07]  /*2a30*/  IMAD.U32 R0, RZ, RZ, UR4 ;  /* 0x00000004ff007e24 */ /* 0x002fce000f8e00ff */
.L_x_46:
[----:B-1----:R1:W2:Y:S02]  /*2a40*/  SYNCS.PHASECHK.TRANS64.TRYWAIT P0, [R0+URZ], R2 ;  /* 0x00000002000075a7 */ /* 0x0022a400080011ff */
[----:B--2---:R-:W-:Y:S05]  /*2a50*/  @!P0 NANOSLEEP.SYNCS 0x989680 ;  /* 0x009896800000895d */ /* 0x004fea0003900000 */
[----:B------:R-:W2:Y:S02]  /*2a60*/  @!P0 SYNCS.PHASECHK.TRANS64 P0, [R0+URZ], R2 ;  /* 0x00000002000085a7 */ /* 0x000ea400080010ff */
[----:B--2---:R-:W-:Y:S05]  /*2a70*/  @P0 EXIT ;  /* 0x000000000000094d */ /* 0x004fea0003800000 */
[----:B------:R-:W-:Y:S05]  /*2a80*/  BRA `(.L_x_46) ;  /* 0xfffffffc00ec7947 */ /* 0x000fea000383ffff */
.L_x_22:
[----:B------:R-:W-:-:S04]  /*2a90*/  UISETP.NE.AND UP0, UPT, UR47, URZ, UPT ;  /* 0x000000ff2f00728c */ /* 0x000fc8000bf05270 */
[----:B------:R-:W-:-:S09]  /*2aa0*/  UISETP.NE.OR UP0, UPT, UR18, 0x1, UP0 ;  /* 0x000000011200788c */ /* 0x000fd20008705670 */
[----:B------:R-:W-:Y:S05]  /*2ab0*/  BRA.U UP0, `(.L_x_47) ;  /* 0x0000000500487547 */ /* 0x000fea000b800000 */
[----:B------:R-:W-:Y:S01]  /*2ac0*/  ISETP.GE.U32.AND P2, PT, R0, 0x2, PT ;  /* 0x000000020000780c */ /* 0x000fe20003f46070 */
[----:B------:R-:W-:Y:S01]  /*2ad0*/  IMAD.MOV.U32 R12, RZ, RZ, 0x1 ;  /* 0x00000001ff0c7424 */ /* 0x000fe200078e00ff */
[----:B------:R-:W-:Y:S02]  /*2ae0*/  CS2R R10, SRZ ;  /* 0x00000000000a7805 */ /* 0x000fe4000001ff00 */
[----:B------:R-:W-:Y:S01]  /*2af0*/  CS2R R8, SRZ ;  /* 0x0000000000087805 */ /* 0x000fe2000001ff00 */
[----:B------:R-:W-:Y:S01]  /*2b00*/  UMOV UR6, 0x400 ;  /* 0x0000040000067882 */ /* 0x000fe20000000000 */
[----:B------:R-:W-:Y:S01]  /*2b10*/  UMOV UR5, URZ ;  /* 0x000000ff00057c82 */ /* 0x000fe20008000000 */
[----:B------:R-:W-:-:S12]  /*2b20*/  ULEA UR6, UR47, UR6, 0x18 ;  /* 0x000000062f067291 */ /* 0x000fd8000f8ec0ff */
.L_x_51:
[----:B------:R-:W-:Y:S02]  /*2b30*/  LEA R2, R8, UR6, 0x3 ;  /* 0x0000000608027c11 */ /* 0x000fe4000f8e18ff */
[----:B------:R-:W-:-:S03]  /*2b40*/  SHF.L.U32 R4, R9, 0x1f, RZ ;  /* 0x0000001f09047819 */ /* 0x000fc600000006ff */
[----:B------:R-:W-:Y:S01]  /*2b50*/  VIADD R5, R2, 0x100 ;  /* 0x0000010002057836 */ /* 0x000fe20000000000 */
[----:B------:R-:W2:Y:S02]  /*2b60*/  SYNCS.PHASECHK.TRANS64.TRYWAIT P0, [R2+URZ+0xf0], R4 ;  /* 0x0000f004020075a7 */ /* 0x000ea400080011ff */
[----:B--2---:R-:W-:Y:S05]  /*2b70*/  @!P0 BRA `(.L_x_48) ;  /* 0x00000064001c8947 */ /* 0x004fea0003800000 */
.L_x_148:
[----:B------:R-:W-:Y:S01]  /*2b80*/  ULEA UR4, UR5, UR6, 0x3 ;  /* 0x0000000605047291 */ /* 0x000fe2000f8e18ff */
[----:B--2---:R-:W-:Y:S01]  /*2b90*/  PRMT R2, RZ, 0x654, R5 ;  /* 0x00000654ff027816 */ /* 0x004fe20000000005 */
[----:B------:R-:W-:Y:S01]  /*2ba0*/  @!P2 IMAD.MOV.U32 R4, RZ, RZ, 0x10 ;  /* 0x00000010ff04a424 */ /* 0x000fe200078e00ff */
[----:B------:R-:W-:Y:S01]  /*2bb0*/  SHF.L.U32 R5, R12, 0x1f, RZ ;  /* 0x0000001f0c057819 */ /* 0x000fe200000006ff */
[----:B------:R-:W-:Y:S01]  /*2bc0*/  UIADD3 UR7, UPT, UPT, UR4, 0x90, URZ ;  /* 0x0000009004077890 */ /* 0x000fe2000fffe0ff */
[----:B------:R2:W-:Y:S05]  /*2bd0*/  SYNCS.ARRIVE.TRANS64.RED.A1T0 RZ, [R2+URZ], RZ ;  /* 0x000000ff02ff79a7 */ /* 0x0005ea00081004ff */
[----:B------:R-:W-:Y:S01]  /*2be0*/  IMAD.U32 R6, RZ, RZ, UR7 ;  /* 0x00000007ff067e24 */ /* 0x000fe2000f8e00ff */
[----:B------:R-:W3:Y:S04]  /*2bf0*/  SYNCS.PHASECHK.TRANS64.TRYWAIT P0, [UR4+0xa0], R5 ;  /* 0x0000a005ff0075a7 */ /* 0x000ee80008001104 */
[----:B------:R-:W-:Y:S01]  /*2c00*/  PRMT R6, R0, 0x654, R6 ;  /* 0x0000065400067816 */ /* 0x000fe20000000006 */
[----:B--23--:R-:W-:Y:S06]  /*2c10*/  @!P0 BRA `(.L_x_49) ;  /* 0x0000006400088947 */ /* 0x00cfec0003800000 */
.L_x_150:
[----:B------:R-:W-:Y:S01]  /*2c20*/  ULEA UR8, UR5, UR6, 0x4 ;  /* 0x0000000605087291 */ /* 0x000fe2000f8e20ff */
[----:B------:R-:W-:Y:S01]  /*2c30*/  SEL R3, R6, R3, !P2 ;  /* 0x0000000306037207 */ /* 0x000fe20005000000 */
[----:B------:R-:W-:Y:S01]  /*2c40*/  UIADD3 UR9, UPT, UPT, UR4, 0x90, URZ ;  /* 0x0000009004097890 */ /* 0x000fe2000fffe0ff */
[----:B--2---:R-:W-:Y:S01]  /*2c50*/  LEA R2, R11, UR6, 0x3 ;  /* 0x000000060b027c11 */ /* 0x004fe2000f8e18ff */
[----:B------:R-:W-:Y:S01]  /*2c60*/  UIADD3 UR8, UPT, UPT, UR8, 0x120, URZ ;  /* 0x0000012008087890 */ /* 0x000fe2000fffe0ff */
[----:B------:R2:W-:Y:S01]  /*2c70*/  @!P2 SYNCS.ARRIVE.TRANS64.RED RZ, [R3+URZ], R4 ;  /* 0x0000000403ffa9a7 */ /* 0x0005e200080004ff */
[----:B------:R-:W-:Y:S01]  /*2c80*/  UIADD3 UR4, UPT, UPT, UR5, 0x1, URZ ;  /* 0x0000000105047890 */ /* 0x000fe2000fffe0ff */
[----:B------:R-:W-:-:S03]  /*2c90*/  VIADD R8, R8, 0x1 ;  /* 0x0000000108087836 */ /* 0x000fc60000000000 */
[----:B------:R-:W-:Y:S02]  /*2ca0*/  UISETP.NE.AND UP0, UPT, UR4, 0x2, UPT ;  /* 0x000000020400788c */ /* 0x000fe4000bf05270 */
[----:B------:R-:W-:Y:S01]  /*2cb0*/  ISETP.NE.AND P0, PT, R8, 0x2, PT ;  /* 0x000000020800780c */ /* 0x000fe20003f05270 */
[----:B------:R-:W-:Y:S06]  /*2cc0*/  UGETNEXTWORKID.BROADCAST [UR8], [UR9] ;  /* 0x00000000080073ca */ /* 0x000fec0008000100 */
[----:B------:R-:W-:Y:S02]  /*2cd0*/  USEL UR7, URZ, 0x1, UP0 ;  /* 0x00000001ff077887 */ /* 0x000fe40008000000 */
[----:B------:R-:W-:-:S04]  /*2ce0*/  USEL UR5, UR4, URZ, UP0 ;  /* 0x000000ff04057287 */ /* 0x000fc80008000000 */
[----:B------:R-:W-:Y:S02]  /*2cf0*/  LOP3.LUT R12, R12, UR7, RZ, 0x3c, !PT ;  /* 0x000000070c0c7c12 */ /* 0x000fe4000f8e3cff */
[----:B--2---:R-:W-:-:S04]  /*2d00*/  SHF.L.U32 R4, R10, 0x1f, RZ ;  /* 0x0000001f0a047819 */ /* 0x004fc800000006ff */
[----:B------:R-:W2:Y:S02]  /*2d10*/  SYNCS.PHASECHK.TRANS64.TRYWAIT P1, [R2+URZ+0x90], R4 ;  /* 0x00009004020075a7 */ /* 0x000ea400080211ff */
[----:B--2---:R-:W-:Y:S05]  /*2d20*/  @!P1 BRA `(.L_x_50) ;  /* 0x0000006000dc9947 */ /* 0x004fea0003800000 */
.L_x_151:
[C---:B--2---:R-:W-:Y:S01]  /*2d30*/  LEA R4, R11.reuse, UR6, 0x4 ;  /* 0x000000060b047c11 */ /* 0x044fe2000f8e20ff */
[----:B------:R-:W-:Y:S01]  /*2d40*/  VIADD R2, R2, 0xa0 ;  /* 0x000000a002027836 */ /* 0x000fe20000000000 */
[----:B------:R-:W-:Y:S01]  /*2d50*/  SEL R8, R8, RZ, P0 ;  /* 0x000000ff08087207 */ /* 0x000fe20000000000 */
[----:B------:R-:W-:-:S03]  /*2d60*/  VIADD R11, R11, 0x1 ;  /* 0x000000010b0b7836 */ /* 0x000fc60000000000 */
[----:B------:R-:W2:Y:S01]  /*2d70*/  LDS.128 R4, [R4+0x120] ;  /* 0x0001200004047984 */ /* 0x000ea20000000c00 */
[----:B------:R-:W-:Y:S02]  /*2d80*/  PRMT R2, RZ, 0x654, R2 ;  /* 0x00000654ff027816 */ /* 0x000fe40000000002 */
[C---:B------:R-:W-:Y:S01]  /*2d90*/  ISETP.NE.AND P1, PT, R11.reuse, 0x2, PT ;  /* 0x000000020b00780c */ /* 0x040fe20003f25270 */
[----:B------:R-:W-:Y:S01]  /*2da0*/  @!PT LDS RZ, [RZ] ;  /* 0x00000000fffff984 */ /* 0x000fe20000000800 */
[----:B------:R-:W-:Y:S01]  /*2db0*/  @!PT LDS RZ, [RZ] ;  /* 0x00000000fffff984 */ /* 0x000fe20000000800 */
[----:B------:R-:W-:Y:S01]  /*2dc0*/  @!PT LDS RZ, [RZ] ;  /* 0x00000000fffff984 */ /* 0x000fe20000000800 */
[----:B------:R-:W-:Y:S01]  /*2dd0*/  @!PT LDS RZ, [RZ] ;  /* 0x00000000fffff984 */ /* 0x000fe20000000800 */
[----:B------:R3:W-:Y:S06]  /*2de0*/  MEMBAR.ALL.CTA ;  /* 0x0000000000007992 */ /* 0x0007ec0000008000 */
[----:B---3--:R-:W3:Y:S01]  /*2df0*/  FENCE.VIEW.ASYNC.S ;  /* 0x00000000000073c6 */ /* 0x008ee20000000000 */
[----:B------:R-:W-:Y:S01]  /*2e00*/  SEL R11, R11, RZ, P1 ;  /* 0x000000ff0b0b7207 */ /* 0x000fe20000800000 */
[----:B---3--:R3:W-:Y:S01]  /*2e10*/  SYNCS.ARRIVE.TRANS64.RED.A1T0 RZ, [R2+URZ], RZ ;  /* 0x000000ff02ff79a7 */ /* 0x0087e200081004ff */
[----:B--2---:R-:W-:-:S02]  /*2e20*/  LOP3.LUT P3, RZ, R6, 0x1, RZ, 0xc0, !PT ;  /* 0x0000000106ff7812 */ /* 0x004fc4000786c0ff */
[----:B------:R-:W-:-:S04]  /*2e30*/  SEL R4, RZ, 0x1, P1 ;  /* 0x00000001ff047807 */ /* 0x000fc80000800000 */
[----:B------:R-:W-:Y:S02]  /*2e40*/  LOP3.LUT R10, R10, R4, RZ, 0x3c, !PT ;  /* 0x000000040a0a7212 */ /* 0x000fe400078e3cff */
[----:B---3--:R-:W-:-:S04]  /*2e50*/  SEL R2, RZ, 0x1, P0 ;  /* 0x00000001ff027807 */ /* 0x008fc80000000000 */
[----:B------:R-:W-:Y:S01]  /*2e60*/  LOP3.LUT R9, R9, R2, RZ, 0x3c, !PT ;  /* 0x0000000209097212 */ /* 0x000fe200078e3cff */
[----:B------:R-:W-:Y:S06]  /*2e70*/  @P3 BRA `(.L_x_51) ;  /* 0xfffffffc002c3947 */ /* 0x000fec000383ffff */
[----:B------:R-:W-:Y:S01]  /*2e80*/  ULEA UR4, UR5, UR6, 0x3 ;  /* 0x0000000605047291 */ /* 0x000fe2000f8e18ff */
[----:B------:R-:W-:-:S08]  /*2e90*/  SHF.L.U32 R2, R12, 0x1f, RZ ;  /* 0x0000001f0c027819 */ /* 0x000fd000000006ff */
[----:B------:R-:W2:Y:S02]  /*2ea0*/  SYNCS.PHASECHK.TRANS64 P0, [UR4+0xa0], R2 ;  /* 0x0000a002ff0075a7 */ /* 0x000ea40008001004 */
[----:B--2---:R-:W-:Y:S05]  /*2eb0*/  @P0 BRA `(.L_x_52) ;  /* 0x0000000000080947 */ /* 0x004fea0003800000 */
[----:B------:R-:W2:Y:S02]  /*2ec0*/  SYNCS.PHASECHK.TRANS64.TRYWAIT P0, [UR4+0xa0], R2 ;  /* 0x0000a002ff0075a7 */ /* 0x000ea40008001104 */
[----:B--2---:R-:W-:Y:S05]  /*2ed0*/  @!P0 BRA `(.L_x_53) ;  /* 0x0000006000848947 */ /* 0x004fea0003800000 */
.L_x_52:
[----:B------:R-:W-:-:S04]  /*2ee0*/  UIADD3 UR7, UPT, UPT, UR5, 0x1, URZ ;  /* 0x0000000105077890 */ /* 0x000fc8000fffe0ff */
[----:B------:R-:W-:-:S04]  /*2ef0*/  UISETP.NE.AND UP0, UPT, UR7, 0x2, UPT ;  /* 0x000000020700788c */ /* 0x000fc8000bf05270 */
[----:B------:R-:W-:Y:S02]  /*2f00*/  USEL UR8, URZ, 0x1, UP0 ;  /* 0x00000001ff087887 */ /* 0x000fe40008000000 */
[----:B------:R-:W-:-:S04]  /*2f10*/  USEL UR7, UR7, URZ, UP0 ;  /* 0x000000ff07077287 */ /* 0x000fc80008000000 */
[----:B------:R-:W-:Y:S01]  /*2f20*/  ULEA UR7, UR7, UR6, 0x3 ;  /* 0x0000000607077291 */ /* 0x000fe2000f8e18ff */
[----:B--2---:R-:W-:-:S04]  /*2f30*/  LOP3.LUT R2, R12, UR8, RZ, 0x3c, !PT ;  /* 0x000000080c027c12 */ /* 0x004fc8000f8e3cff */
[----:B------:R-:W-:-:S04]  /*2f40*/  SHF.L.U32 R0, R2, 0x1f, RZ ;  /* 0x0000001f02007819 */ /* 0x000fc800000006ff */
[----:B------:R-:W2:Y:S02]  /*2f50*/  SYNCS.PHASECHK.TRANS64 P0, [UR7+0xa0], R0 ;  /* 0x0000a000ff0075a7 */ /* 0x000ea40008001007 */
[----:B-12---:R-:W-:Y:S05]  /*2f60*/  @P0 EXIT ;  /* 0x000000000000094d */ /* 0x006fea0003800000 */
[----:B------:R-:W-:Y:S02]  /*2f70*/  SHF.L.U32 R2, R2, 0x1f, RZ ;  /* 0x0000001f02027819 */ /* 0x000fe400000006ff */
[----:B------:R-:W-:-:S07]  /*2f80*/  MOV R0, UR7 ;  /* 0x0000000700007c02 */ /* 0x000fce0008000f00 */
.L_x_54:
[----:B-1----:R1:W2:Y:S02]  /*2f90*/  SYNCS.PHASECHK.TRANS64.TRYWAIT P0, [R0+URZ+0xa0], R2 ;  /* 0x0000a002000075a7 */ /* 0x0022a400080011ff */
[----:B--2---:R-:W-:Y:S05]  /*2fa0*/  @!P0 NANOSLEEP.SYNCS 0x989680 ;  /* 0x009896800000895d */ /* 0x004fea0003900000 */
[----:B------:R-:W2:Y:S02]  /*2fb0*/  @!P0 SYNCS.PHASECHK.TRANS64 P0, [R0+URZ+0xa0], R2 ;  /* 0x0000a002000085a7 */ /* 0x000ea400080010ff */
[----:B--2---:R-:W-:Y:S05]  /*2fc0*/  @P0 EXIT ;  /* 0x000000000000094d */ /* 0x004fea0003800000 */
[----:B------:R-:W-:Y:S05]  /*2fd0*/  BRA `(.L_x_54) ;  /* 0xfffffffc00ec7947 */ /* 0x000fea000383ffff */
.L_x_47:
[----:B------:R-:W-:Y:S05]  /*2fe0*/  BRA.U UP4, `(.L_x_55) ;  /* 0x0000001104447547 */ /* 0x000fea000b800000 */
[----:B------:R-:W-:Y:S01]  /*2ff0*/  UMOV UR4, 0x40 ;  /* 0x0000004000047882 */ /* 0x000fe20000000000 */
[----:B------:R-:W-:Y:S01]  /*3000*/  NOP ;  /* 0x0000000000007918 */ /* 0x000fe20000000000 */
[----:B------:R-:W-:Y:S01]  /*3010*/  ULEA UR5, UR47, UR4, 0x18 ;  /* 0x000000042f057291 */ /* 0x000fe2000f8ec0ff */
[----:B------:R-:W-:Y:S02]  /*3020*/  UMOV UR6, 0x400 ;  /* 0x0000040000067882 */ /* 0x000fe40000000000 */
[----:B------:R-:W-:-:S06]  /*3030*/  ULEA UR6, UR47, UR6, 0x18 ;  /* 0x000000062f067291 */ /* 0x000fcc000f8ec0ff */
[----:B------:R-:W2:Y:S02]  /*3040*/  LDS.U8 R0, [UR5+0x1c] ;  /* 0x00001c05ff007984 */ /* 0x000ea40008000000 */
[----:B--2---:R-:W-:-:S13]  /*3050*/  ISETP.NE.AND P0, PT, R0, RZ, PT ;  /* 0x000000ff0000720c */ /* 0x004fda0003f05270 */
[----:B------:R-:W-:Y:S05]  /*3060*/  @P0 BRA `(.L_x_56) ;  /* 0x0000000000580947 */ /* 0x000fea0003800000 */
[----:B------:R-:W-:-:S13]  /*3070*/  ELECT P0, URZ, PT ;  /* 0x0000000000ff782f */ /* 0x000fda0003800000 */
[----:B------:R-:W-:Y:S05]  /*3080*/  @!P0 BRA `(.L_x_57) ;  /* 0x0000000000608947 */ /* 0x000fea0003800000 */
[----:B------:R-:W-:Y:S01]  /*3090*/  UMOV UR4, 0x10 ;  /* 0x0000001000047882 */ /* 0x000fe20000000000 */
[----:B------:R-:W-:Y:S01]  /*30a0*/  HFMA2 R0, -RZ, RZ, 0, 5.9604644775390625e-08 ;  /* 0x00000001ff007431 */ /* 0x000fe200000001ff */
[----:B------:R-:W-:-:S03]  /*30b0*/  MOV R3, 0xffff ;  /* 0x0000ffff00037802 */ /* 0x000fc60000000f00 */
[----:B------:R-:W-:Y:S04]  /*30c0*/  DEPBAR.LE SB2, 0x36 ;  /* 0x0000ad800000791a */ /* 0x000fe80000000000 */
[----:B------:R-:W2:Y:S02]  /*30d0*/  UTCATOMSWS.FIND_AND_SET.ALIGN UP0, UR4, UR4 ;  /* 0x00000004000475e3 */ /* 0x000ea40008000800 */
[----:B--2---:R-:W-:Y:S01]  /*30e0*/  MOV R4, UR4 ;  /* 0x0000000400047c02 */ /* 0x004fe20008000f00 */
[----:B------:R-:W-:Y:S06]  /*30f0*/  BRA.U UP0, `(.L_x_58) ;  /* 0x0000000100187547 */ /* 0x000fec000b800000 */
.L_x_59:
[----:B------:R-:W-:Y:S05]  /*3100*/  NANOSLEEP 0x64 ;  /* 0x000000640000795d */ /* 0x000fea0003800000 */
[----:B------:R-:W-:-:S05]  /*3110*/  UMOV UR4, 0x10 ;  /* 0x0000001000047882 */ /* 0x000fca0000000000 */
[----:B------:R-:W-:Y:S04]  /*3120*/  DEPBAR.LE SB2, 0x36 ;  /* 0x0000ad800000791a */ /* 0x000fe80000000000 */
[----:B------:R-:W2:Y:S02]  /*3130*/  UTCATOMSWS.FIND_AND_SET.ALIGN UP0, UR4, UR4 ;  /* 0x00000004000475e3 */ /* 0x000ea40008000800 */
[----:B--2---:R-:W-:Y:S01]  /*3140*/  MOV R4, UR4 ;  /* 0x0000000400047c02 */ /* 0x004fe20008000f00 */
[----:B------:R-:W-:Y:S05]  /*3150*/  BRA.U !UP0, `(.L_x_59) ;  /* 0xfffffffd08e87547 */ /* 0x000fea000b83ffff */
.L_x_58:
[-C--:B------:R-:W-:Y:S02]  /*3160*/  SHF.L.U32 R3, R3, R4.reuse, RZ ;  /* 0x0000000403037219 */ /* 0x080fe400000006ff */
[----:B------:R-:W-:Y:S01]  /*3170*/  SHF.L.U32 R0, R0, R4, RZ ;  /* 0x0000000400007219 */ /* 0x000fe200000006ff */
[----:B------:R-:W-:Y:S02]  /*3180*/  IMAD.SHL.U32 R4, R4, 0x20, RZ ;  /* 0x0000002004047824 */ /* 0x000fe400078e00ff */
[----:B------:R2:W-:Y:S04]  /*3190*/  ATOMS.OR RZ, [UR5+0x14], R3 ;  /* 0x00001403ffff798c */ /* 0x0005e8000b000005 */
[----:B------:R2:W-:Y:S04]  /*31a0*/  ATOMS.OR RZ, [UR5+0x18], R0 ;  /* 0x00001800ffff798c */ /* 0x0005e8000b000005 */
[----:B------:R2:W-:Y:S01]  /*31b0*/  STS [UR6+0x140], R4 ;  /* 0x00014004ff007988 */ /* 0x0005e20008000806 */
[----:B------:R-:W-:Y:S05]  /*31c0*/  BRA `(.L_x_57) ;  /* 0x0000000000107947 */ /* 0x000fea0003800000 */
.L_x_56:
[----:B------:R-:W-:Y:S02]  /*31d0*/  MOV R0, 0xffffffff ;  /* 0xffffffff00007802 */ /* 0x000fe40000000f00 */
[----:B------:R-:W-:-:S03]  /*31e0*/  MOV R4, 0x3210 ;  /* 0x0000321000047802 */ /* 0x000fc60000000f00 */
[----:B------:R2:W-:Y:S04]  /*31f0*/  STS [UR6+0x140], R0 ;  /* 0x00014000ff007988 */ /* 0x0005e80008000806 */
[----:B-12--5:R-:W-:Y:S05]  /*3200*/  CALL.REL.NOINC `($__internal_1_$__cuda_sm10x_tcgen05_guardrail_trap_phase_invalid_during_alloc) ;  /* 0x0000006400d07944 */ /* 0x026fea0003c00000 */
.L_x_57:
[----:B------:R-:W-:Y:S05]  /*3210*/  WARPSYNC.ALL ;  /* 0x0000000000007948 */ /* 0x000fea0003800000 */
[----:B------:R-:W3:Y:S01]  /*3220*/  S2UR UR4, SR_CgaCtaId ;  /* 0x00000000000479c3 */ /* 0x000ee20000008800 */
[----:B------:R-:W-:Y:S01]  /*3230*/  UMOV UR41, 0x400 ;  /* 0x0000040000297882 */ /* 0x000fe20000000000 */
[----:B------:R-:W-:-:S06]  /*3240*/  NOP ;  /* 0x0000000000007918 */ /* 0x000fcc0000000000 */
[----:B------:R-:W-:Y:S06]  /*3250*/  BAR.ARV 0x6, 0xa0 ;  /* 0x0182800000007b1d */ /* 0x000fec0000002000 */
[----:B------:R-:W4:Y:S01]  /*3260*/  LDCU UR6, c[0x0][0x38c] ;  /* 0x00007180ff0677ac */ /* 0x000f220008000800 */
[----:B------:R-:W-:Y:S01]  /*3270*/  LOP3.LUT R2, R2, 0xffff, RZ, 0xc0, !PT ;  /* 0x0000ffff02027812 */ /* 0x000fe200078ec0ff */
[----:B------:R-:W-:Y:S01]  /*3280*/  IMAD.MOV.U32 R11, RZ, RZ, 0x1 ;  /* 0x00000001ff0b7424 */ /* 0x000fe200078e00ff */
[----:B------:R-:W-:Y:S01]  /*3290*/  CS2R R8, SRZ ;  /* 0x0000000000087805 */ /* 0x000fe2000001ff00 */
[----:B------:R-:W1:Y:S01]  /*32a0*/  LDCU UR7, c[0x0][0x38c] ;  /* 0x00007180ff0777ac */ /* 0x000e620008000800 */
[----:B------:R-:W-:Y:S01]  /*32b0*/  R2UR UR42, R2 ;  /* 0x00000000022a72ca */ /* 0x000fe200000e0000 */
[----:B------:R-:W-:Y:S01]  /*32c0*/  IMAD.MOV.U32 R10, RZ, RZ, RZ ;  /* 0x000000ffff0a7224 */ /* 0x000fe200078e00ff */
[----:B------:R-:W-:Y:S01]  /*32d0*/  UMOV UR45, URZ ;  /* 0x000000ff002d7c82 */ /* 0x000fe20008000000 */
[----:B------:R-:W-:Y:S01]  /*32e0*/  UMOV UR39, URZ ;  /* 0x000000ff00277c82 */ /* 0x000fe20008000000 */
[----:B---3--:R-:W-:Y:S01]  /*32f0*/  ULEA UR41, UR4, UR41, 0x18 ;  /* 0x0000002904297291 */ /* 0x008fe2000f8ec0ff */
[----:B------:R-:W-:Y:S01]  /*3300*/  UMOV UR62, 0x0 ;  /* 0x00000000003e7882 */ /* 0x000fe20000000000 */
[----:B------:R-:W-:-:S02]  /*3310*/  UMOV UR63, 0x4200910 ;  /* 0x04200910003f7882 */ /* 0x000fc40000000000 */
[----:B------:R-:W-:Y:S02]  /*3320*/  UIADD3 UR5, UPT, UPT, UR41, 0x8800, URZ ;  /* 0x0000880029057890 */ /* 0x000fe4000fffe0ff */
[----:B------:R-:W-:Y:S02]  /*3330*/  UIADD3 UR4, UPT, UPT, UR41, 0x18800, URZ ;  /* 0x0001880029047890 */ /* 0x000fe4000fffe0ff */
[----:B----4-:R-:W-:Y:S01]  /*3340*/  UIADD3 UR6, UPT, UPT, UR6, 0x3f, URZ ;  /* 0x0000003f06067890 */ /* 0x010fe2000fffe0ff */
[----:B--2---:R-:W2:Y:S01]  /*3350*/  LDS R0, [UR41+0x140] ;  /* 0x00014029ff007984 */ /* 0x004ea20008000800 */
[----:B------:R-:W-:Y:S02]  /*3360*/  USHF.R.U32.HI UR5, URZ, 0x4, UR5 ;  /* 0x00000004ff057899 */ /* 0x000fe40008011605 */
[----:B------:R-:W-:Y:S02]  /*3370*/  USHF.R.S32.HI UR47, URZ, 0x1f, UR6 ;  /* 0x0000001fff2f7899 */ /* 0x000fe40008011406 */
[----:B------:R-:W-:-:S02]  /*3380*/  USHF.R.U32.HI UR4, URZ, 0x4, UR4 ;  /* 0x00000004ff047899 */ /* 0x000fc40008011604 */
[----:B------:R-:W-:Y:S02]  /*3390*/  ULEA.HI UR47, UR47, UR6, URZ, 0x6 ;  /* 0x000000062f2f7291 */ /* 0x000fe4000f8f30ff */
[----:B------:R-:W-:Y:S02]  /*33a0*/  ULOP3.LUT UR5, UR5, 0x3fff, URZ, 0xc0, !UPT ;  /* 0x00003fff05057892 */ /* 0x000fe4000f8ec0ff */
[----:B------:R-:W-:Y:S02]  /*33b0*/  USHF.R.S32.HI UR47, URZ, 0x6, UR47 ;  /* 0x00000006ff2f7899 */ /* 0x000fe4000801142f */
[----:B------:R-:W-:Y:S02]  /*33c0*/  ULOP3.LUT UR4, UR4, 0x3fff, URZ, 0xc0, !UPT ;  /* 0x00003fff04047892 */ /* 0x000fe4000f8ec0ff */
[----:B------:R-:W-:Y:S01]  /*33d0*/  UISETP.LT.AND UP0, UPT, UR47, 0x1, UPT ;  /* 0x000000012f00788c */ /* 0x000fe2000bf01270 */
[----:B------:R-:W-:Y:S01]  /*33e0*/  UMOV UR60, 0x0 ;  /* 0x00000000003c7882 */ /* 0x000fe20000000000 */
[----:B------:R-:W-:-:S02]  /*33f0*/  UMOV UR61, 0x4200910 ;  /* 0x04200910003d7882 */ /* 0x000fc40000000000 */
[----:B------:R-:W-:Y:S01]  /*3400*/  USEL UR64, UR47, 0x1, !UP0 ;  /* 0x000000012f407887 */ /* 0x000fe2000c000000 */
[----:B------:R-:W-:Y:S01]  /*3410*/  UMOV UR58, 0x0 ;  /* 0x00000000003a7882 */ /* 0x000fe20000000000 */
[----:B------:R-:W-:Y:S01]  /*3420*/  UMOV UR59, 0x4200910 ;  /* 0x04200910003b7882 */ /* 0x000fe20000000000 */
[----:B------:R-:W-:Y:S01]  /*3430*/  UMOV UR56, 0x0 ;  /* 0x0000000000387882 */ /* 0x000fe20000000000 */
[----:B------:R-:W-:Y:S01]  /*3440*/  UMOV UR57, 0x4200910 ;  /* 0x0420091000397882 */ /* 0x000fe20000000000 */
[----:B------:R-:W-:Y:S01]  /*3450*/  UMOV UR54, 0x0 ;  /* 0x0000000000367882 */ /* 0x000fe20000000000 */
[----:B------:R-:W-:Y:S01]  /*3460*/  UMOV UR55, 0x4200910 ;  /* 0x0420091000377882 */ /* 0x000fe20000000000 */
[----:B------:R-:W-:Y:S01]  /*3470*/  UMOV UR52, 0x0 ;  /* 0x0000000000347882 */ /* 0x000fe20000000000 */
[----:B------:R-:W-:Y:S01]  /*3480*/  UMOV UR53, 0x4200910 ;  /* 0x0420091000357882 */ /* 0x000fe20000000000 */
[----:B------:R-:W-:Y:S02]  /*3490*/  ULOP3.LUT UR43, UR5, 0x10000, URZ, 0xfc, !UPT ;  /* 0x00010000052b7892 */ /* 0x000fe4000f8efcff */
[----:B------:R-:W-:-:S02]  /*34a0*/  ULOP3.LUT UR44, UR4, 0x10000, URZ, 0xfc, !UPT ;  /* 0x00010000042c7892 */ /* 0x000fc4000f8efcff */
[----:B------:R-:W-:Y:S02]  /*34b0*/  UIADD3 UR64, UPT, UPT, -UR64, URZ, URZ ;  /* 0x000000ff40407290 */ /* 0x000fe4000fffe1ff */
[----:B-1----:R-:W-:Y:S01]  /*34c0*/  UISETP.GE.AND UP4, UPT, UR7, 0x1, UPT ;  /* 0x000000010700788c */ /* 0x002fe2000bf86270 */
[----:B------:R-:W-:Y:S01]  /*34d0*/  UMOV UR50, 0x0 ;  /* 0x0000000000327882 */ /* 0x000fe20000000000 */
[----:B------:R-:W-:Y:S01]  /*34e0*/  UMOV UR51, 0x4200910 ;  /* 0x0420091000337882 */ /* 0x000fe20000000000 */
[----:B------:R-:W-:Y:S01]  /*34f0*/  UMOV UR48, 0x0 ;  /* 0x0000000000307882 */ /* 0x000fe20000000000 */
[----:B--2---:R-:W-:Y:S01]  /*3500*/  R2UR UR65, R0 ;  /* 0x00000000004172ca */ /* 0x004fe200000e0000 */
[----:B------:R-:W-:-:S14]  /*3510*/  UMOV UR49, 0x4200910 ;  /* 0x0420091000317882 */ /* 0x000fdc0000000000 */
.L_x_66:
[----:B------:R-:W-:Y:S02]  /*3520*/  LEA R0, R10, UR41, 0x3 ;  /* 0x000000290a007c11 */ /* 0x000fe4000f8e18ff */
[----:B------:R-:W-:Y:S02]  /*3530*/  SHF.L.U32 R2, R9, 0x1f, RZ ;  /* 0x0000001f09027819 */ /* 0x000fe400000006ff */
[----:B------:R-:W-:Y:S01]  /*3540*/  PLOP3.LUT P0, PT, PT, PT, UP4, 0x80, 0x8 ;  /* 0x000000000008781c */ /* 0x000fe20003f0f048 */
[----:B------:R-:W-:Y:S01]  /*3550*/  VIADD R3, R0, 0xa0 ;  /* 0x000000a000037836 */ /* 0x000fe20000000000 */
[----:B-1----:R-:W1:Y:S02]  /*3560*/  SYNCS.PHASECHK.TRANS64.TRYWAIT P1, [R0+URZ+0x90], R2 ;  /* 0x00009002000075a7 */ /* 0x002e6400080211ff */
[----:B-1-3--:R-:W-:Y:S09]  /*3570*/  @!P1 BRA `(.L_x_60) ;  /* 0x0000005800f49947 */ /* 0x00aff20003800000 */
.L_x_153:
[----:B------:R-:W-:Y:S01]  /*3580*/  LEA R4, R10, UR41, 0x4 ;  /* 0x000000290a047c11 */ /* 0x000fe2000f8e20ff */
[----:B------:R-:W-:Y:S01]  /*3590*/  @UP4 ULEA UR4, UR39, UR41, 0x3 ;  /* 0x0000002927044291 */ /* 0x000fe2000f8e18ff */
[----:B------:R-:W-:Y:S01]  /*35a0*/  PLOP3.LUT P2, PT, PT, PT, PT, 0x80, 0x8 ;  /* 0x000000000008781c */ /* 0x000fe20003f4f070 */
[----:B------:R-:W-:Y:S01]  /*35b0*/  ULEA UR46, UR45, UR41, 0x3 ;  /* 0x000000292d2e7291 */ /* 0x000fe2000f8e18ff */
[----:B------:R-:W-:Y:S02]  /*35c0*/  PRMT R3, RZ, 0x654, R3 ;  /* 0x00000654ff037816 */ /* 0x000fe40000000003 */
[----:B------:R-:W2:Y:S01]  /*35d0*/  LDS.128 R4, [R4+0x120] ;  /* 0x0001200004047984 */ /* 0x000ea20000000c00 */
[----:B-1----:R-:W-:Y:S02]  /*35e0*/  @P0 SHF.L.U32 R2, R8, 0x1f, RZ ;  /* 0x0000001f08020819 */ /* 0x002fe400000006ff */
[----:B------:R-:W-:Y:S01]  /*35f0*/  SHF.L.U32 R0, R11, 0x1f, RZ ;  /* 0x0000001f0b007819 */ /* 0x000fe200000006ff */
[----:B------:R-:W-:Y:S01]  /*3600*/  @!PT LDS RZ, [RZ] ;  /* 0x00000000fffff984 */ /* 0x000fe20000000800 */
[----:B------:R-:W-:Y:S01]  /*3610*/  @!PT LDS RZ, [RZ] ;  /* 0x00000000fffff984 */ /* 0x000fe20000000800 */
[----:B------:R-:W-:Y:S01]  /*3620*/  @!PT LDS RZ, [RZ] ;  /* 0x00000000fffff984 */ /* 0x000fe20000000800 */
[----:B------:R-:W-:Y:S01]  /*3630*/  @!PT LDS RZ, [RZ] ;  /* 0x00000000fffff984 */ /* 0x000fe20000000800 */
[----:B------:R1:W-:Y:S06]  /*3640*/  MEMBAR.ALL.CTA ;  /* 0x0000000000007992 */ /* 0x0003ec0000008000 */
[----:B-1----:R-:W1:Y:S02]  /*3650*/  FENCE.VIEW.ASYNC.S ;  /* 0x00000000000073c6 */ /* 0x002e640000000000 */
[----:B-1----:R1:W-:Y:S01]  /*3660*/  SYNCS.ARRIVE.TRANS64.RED.A1T0 RZ, [R3+URZ], RZ ;  /* 0x000000ff03ff79a7 */ /* 0x0023e200081004ff */
[----:B------:R1:W3:Y:S01]  /*3670*/  @P0 SYNCS.PHASECHK.TRANS64.TRYWAIT P2, [UR4], R2 ;  /* 0x00000002ff0005a7 */ /* 0x0002e20008041104 */
[----:B------:R-:W-:Y:S01]  /*3680*/  ULEA.HI UR4, UR45, UR45, URZ, 0x1 ;  /* 0x0000002d2d047291 */ /* 0x000fe2000f8f08ff */
[----:B--2---:R-:W-:-:S03]  /*3690*/  LOP3.LUT P1, RZ, R6, 0x1, RZ, 0xc0, !PT ;  /* 0x0000000106ff7812 */ /* 0x004fc6000782c0ff */
[----:B------:R-:W-:Y:S02]  /*36a0*/  USHF.L.U32 UR5, UR4, 0x6, URZ ;  /* 0x0000000604057899 */ /* 0x000fe400080006ff */
[----:B------:R-:W-:Y:S02]  /*36b0*/  ULOP3.LUT UR36, UR4, 0xffe, URZ, 0xc0, !UPT ;  /* 0x00000ffe04247892 */ /* 0x000fe4000f8ec0ff */
[----:B------:R-:W-:Y:S02]  /*36c0*/  ULOP3.LUT UR4, UR5, 0xffffff80, URZ, 0xc0, !UPT ;  /* 0xffffff8005047892 */ /* 0x000fe4000f8ec0ff */
[----:B------:R-:W-:Y:S02]  /*36d0*/  UIADD3 UR36, UPT, UPT, -UR36, UR45, URZ ;  /* 0x0000002d24247290 */ /* 0x000fe4000fffe1ff */
[----:B------:R-:W-:Y:S01]  /*36e0*/  UIADD3 UR4, UPT, UPT, UR65, UR4, URZ ;  /* 0x0000000441047290 */ /* 0x000fe2000fffe0ff */
[----:B------:R-:W2:Y:S03]  /*36f0*/  SYNCS.PHASECHK.TRANS64.TRYWAIT P0, [UR46+0xd0], R0 ;  /* 0x0000d000ff0075a7 */ /* 0x000ea6000800112e */
[----:B------:R-:W-:Y:S01]  /*3700*/  ULEA UR36, UR36, UR4, 0x14 ;  /* 0x0000000424247291 */ /* 0x000fe2000f8ea0ff */
[----:B-123--:R-:W-:Y:S11]  /*3710*/  @!P0 BRA `(.L_x_61) ;  /* 0x0000005800a08947 */ /* 0x00eff60003800000 */
.L_x_155:
[----:B------:R-:W-:Y:S01]  /*3720*/  IADD3 R10, PT, PT, R10, 0x1, RZ ;  /* 0x000000010a0a7810 */ /* 0x000fe20007ffe0ff */
[----:B------:R-:W-:Y:S06]  /*3730*/  BRA.U !UP4, `(.L_x_62) ;  /* 0x000000050c107547 */ /* 0x000fec000b800000 */
[----:B------:R-:W-:Y:S01]  /*3740*/  UPLOP3.LUT UP2, UPT, UPT, UPT, UPT, 0x40, 0x4 ;  /* 0x000000000004789c */ /* 0x000fe20003f4e870 */
[----:B------:R-:W-:Y:S01]  /*3750*/  UMOV UR38, UR64 ;  /* 0x0000004000267c82 */ /* 0x000fe20008000000 */
[----:B------:R-:W-:Y:S01]  /*3760*/  UMOV UR37, UR47 ;  /* 0x0000002f00257c82 */ /* 0x000fe20008000000 */
[----:B------:R-:W-:-:S08]  /*3770*/  UMOV UR5, UR39 ;  /* 0x0000002700057c82 */ /* 0x000fd00008000000 */
.L_x_65:
[----:B------:R-:W-:Y:S02]  /*3780*/  UIADD3 UR38, UPT, UPT, UR38, 0x1, URZ ;  /* 0x0000000126267890 */ /* 0x000fe4000fffe0ff */
[----:B------:R-:W-:Y:S02]  /*3790*/  ULEA UR7, UR5, UR41, 0x3 ;  /* 0x0000002905077291 */ /* 0x000fe4000f8e18ff */
[----:B------:R-:W-:Y:S01]  /*37a0*/  UISETP.NE.AND UP3, UPT, UR38, URZ, UPT ;  /* 0x000000ff2600728c */ /* 0x000fe2000bf65270 */
[----:B--23--:R-:W-:Y:S10]  /*37b0*/  @P2 BRA `(.L_x_63) ;  /* 0x00000000000c2947 */ /* 0x00cff40003800000 */
[----:B-1----:R-:W-:Y:S04]  /*37c0*/  SHF.L.U32 R2, R8, 0x1f, RZ ;  /* 0x0000001f08027819 */ /* 0x002fe800000006ff */
[----:B------:R-:W1:Y:S02]  /*37d0*/  SYNCS.PHASECHK.TRANS64.TRYWAIT P0, [UR7], R2 ;  /* 0x00000002ff0075a7 */ /* 0x000e640008001107 */
[----:B-1----:R-:W-:Y:S05]  /*37e0*/  @!P0 BRA `(.L_x_64) ;  /* 0x0000005800848947 */ /* 0x002fea0003800000 */
.L_x_63:
[----:B------:R-:W-:Y:S01]  /*37f0*/  UISETP.NE.AND UP0, UPT, UR37, 0x1, UPT ;  /* 0x000000012500788c */ /* 0x000fe2000bf05270 */
[----:B------:R-:W-:Y:S01]  /*3800*/  PLOP3.LUT P2, PT, PT, PT, PT, 0x80, 0x8 ;  /* 0x000000000008781c */ /* 0x000fe20003f4f070 */
[----:B------:R-:W-:Y:S02]  /*3810*/  UIADD3 UR4, UPT, UPT, UR5, 0x1, URZ ;  /* 0x0000000105047890 */ /* 0x000fe4000fffe0ff */
[----:B------:R-:W-:Y:S02]  /*3820*/  UIADD3 UR40, UPT, UPT, UR7, 0x20, URZ ;  /* 0x0000002007287890 */ /* 0x000fe4000fffe0ff */
[----:B------:R-:W-:Y:S01]  /*3830*/  UISETP.NE.AND UP1, UPT, UR4, 0x4, UPT ;  /* 0x000000040400788c */ /* 0x000fe2000bf25270 */
[----:B------:R-:W-:Y:S01]  /*3840*/  PLOP3.LUT P0, PT, PT, PT, UP0, 0x80, 0x8 ;  /* 0x000000000008781c */ /* 0x000fe20003f0f008 */
[----:B------:R-:W-:Y:S02]  /*3850*/  UIADD3 UR37, UPT, UPT, UR37, -0x1, URZ ;  /* 0xffffffff25257890 */ /* 0x000fe4000fffe0ff */
[----:B------:R-:W-:Y:S02]  /*3860*/  USEL UR6, URZ, 0x1, UP1 ;  /* 0x00000001ff067887 */ /* 0x000fe40008800000 */
[----:B------:R-:W-:Y:S01]  /*3870*/  USEL UR39, UR4, URZ, UP1 ;  /* 0x000000ff04277287 */ /* 0x000fe20008800000 */
[----:B------:R-:W-:Y:S01]  /*3880*/  UMOV UR7, 0x40004040 ;  /* 0x4000404000077882 */ /* 0x000fe20000000000 */
[----:B------:R-:W-:Y:S02]  /*3890*/  UMOV UR35, 0x40004040 ;  /* 0x4000404000237882 */ /* 0x000fe40000000000 */
[----:B------:R-:W-:Y:S01]  /*38a0*/  @UP0 ULEA UR4, UR39, UR41, 0x3 ;  /* 0x0000002927040291 */ /* 0x000fe2000f8e18ff */
[----:B------:R-:W-:Y:S01]  /*38b0*/  LOP3.LUT R8, R8, UR6, RZ, 0x3c, !PT ;  /* 0x0000000608087c12 */ /* 0x000fe2000f8e3cff */
[----:B------:R-:W-:Y:S01]  /*38c0*/  ULEA UR6, UR5, UR44, 0xb ;  /* 0x0000002c05067291 */ /* 0x000fe2000f8e58ff */
[----:B------:R-:W-:Y:S02]  /*38d0*/  UMOV UR33, 0x40004040 ;  /* 0x4000404000217882 */ /* 0x000fe40000000000 */
[----:B-1----:R-:W-:Y:S01]  /*38e0*/  @P0 SHF.L.U32 R0, R8, 0x1f, RZ ;  /* 0x0000001f08000819 */ /* 0x002fe200000006ff */
[----:B------:R-:W-:Y:S02]  /*38f0*/  UIADD3 UR34, UPT, UPT, UR6, 0x2, URZ ;  /* 0x0000000206227890 */ /* 0x000fe4000fffe0ff */
[----:B------:R-:W-:Y:S01]  /*3900*/  UIADD3 UR30, UPT, UPT, UR6, 0x4, URZ ;  /* 0x00000004061e7890 */ /* 0x000fe2000fffe0ff */
[----:B------:R2:W3:Y:S01]  /*3910*/  @P0 SYNCS.PHASECHK.TRANS64.TRYWAIT P2, [UR4], R0 ;  /* 0x00000000ff0005a7 */ /* 0x0004e20008041104 */
[----:B------:R-:W-:Y:S02]  /*3920*/  ULEA UR4, UR5, UR43, 0xa ;  /* 0x0000002b05047291 */ /* 0x000fe4000f8e50ff */
[----:B------:R-:W-:Y:S02]  /*3930*/  UIADD3 UR26, UPT, UPT, UR6, 0x6, URZ ;  /* 0x00000006061a7890 */ /* 0x000fe4000fffe0ff */
        /* <DEDUP_REMOVED lines=10> */
[----:B------:R-:W-:Y:S01]  /*39e0*/  UIADD3 UR8, UPT, UPT, UR4, 0x206, URZ ;  /* 0x0000020604087890 */ /* 0x000fe2000fffe0ff */
[----:B------:R-:W-:Y:S01]  /*39f0*/  UMOV UR5, 0x40004040 ;  /* 0x4000404000057882 */ /* 0x000fe20000000000 */
[----:B------:R-:W-:Y:S01]  /*3a00*/  UMOV UR31, 0x40004040 ;  /* 0x40004040001f7882 */ /* 0x000fe20000000000 */
[----:B------:R1:W-:Y:S01]  /*3a10*/  UTCHMMA gdesc[UR4], gdesc[UR6], tmem[UR36], tmem[UR62], idesc[UR63], UP2 ;  /* 0x00ff3e06040075ea */ /* 0x0003e20009000024 */
[----:B------:R-:W-:Y:S01]  /*3a20*/  UPLOP3.LUT UP2, UPT, UPT, UPT, UPT, 0x80, 0x8 ;  /* 0x000000000008789c */ /* 0x000fe20003f4f070 */
[----:B------:R2:W-:Y:S01]  /*3a30*/  UTCHMMA gdesc[UR32], gdesc[UR34], tmem[UR36], tmem[UR60], idesc[UR61], UPT ;  /* 0x00ff3c22200075ea */ /* 0x0005e2000b800024 */
[----:B------:R-:W-:Y:S01]  /*3a40*/  UMOV UR29, 0x40004040 ;  /* 0x40004040001d7882 */ /* 0x000fe20000000000 */
[----:B------:R-:W-:Y:S01]  /*3a50*/  UMOV UR27, 0x40004040 ;  /* 0x40004040001b7882 */ /* 0x000fe20000000000 */
        /* <DEDUP_REMOVED lines=12> */
[----:B------:R-:W-:Y:S01]  /*3b20*/  UMOV UR9, 0x40004040 ;  /* 0x4000404000097882 */ /* 0x000fe20000000000 */
[----:B------:R2:W-:Y:S01]  /*3b30*/  UTCHMMA gdesc[UR12], gdesc[UR14], tmem[UR36], tmem[UR50], idesc[UR51], UPT ;  /* 0x00ff320e0c0075ea */ /* 0x0005e2000b800024 */
[----:B------:R2:W-:Y:S01]  /*3b40*/  UTCHMMA gdesc[UR8], gdesc[UR10], tmem[UR36], tmem[UR48], idesc[UR49], UPT ;  /* 0x00ff300a080075ea */ /* 0x0005e2000b800024 */
[----:B------:R2:W-:Y:S01]  /*3b50*/  UTCBAR.MULTICAST [UR40], URZ, UR42 ;  /* 0x000000ff280073e9 */ /* 0x0005e2000800082a */
[----:B-1----:R-:W-:Y:S01]  /*3b60*/  UMOV UR5, UR39 ;  /* 0x0000002700057c82 */ /* 0x002fe20008000000 */
[----:B------:R-:W-:Y:S05]  /*3b70*/  BRA.U UP3, `(.L_x_65) ;  /* 0xfffffffd03007547 */ /* 0x000fea000b83ffff */
.L_x_62:
[----:B------:R-:W-:Y:S01]  /*3b80*/  UIADD3 UR4, UPT, UPT, UR45, 0x1, URZ ;  /* 0x000000012d047890 */ /* 0x000fe2000fffe0ff */
[C---:B------:R-:W-:Y:S01]  /*3b90*/  ISETP.NE.AND P0, PT, R10.reuse, 0x2, PT ;  /* 0x000000020a00780c */ /* 0x040fe20003f05270 */
[----:B------:R-:W-:Y:S02]  /*3ba0*/  UIADD3 UR5, UPT, UPT, UR46, 0xb0, URZ ;  /* 0x000000b02e057890 */ /* 0x000fe4000fffe0ff */
[----:B------:R-:W-:Y:S01]  /*3bb0*/  UISETP.NE.AND UP0, UPT, UR4, 0x4, UPT ;  /* 0x000000040400788c */ /* 0x000fe2000bf05270 */
[----:B-12---:R-:W-:Y:S02]  /*3bc0*/  SEL R0, RZ, 0x1, P0 ;  /* 0x00000001ff007807 */ /* 0x006fe40000000000 */
[----:B------:R-:W-:Y:S01]  /*3bd0*/  SEL R10, R10, RZ, P0 ;  /* 0x000000ff0a0a7207 */ /* 0x000fe20000000000 */
[----:B------:R-:W-:Y:S01]  /*3be0*/  USEL UR6, URZ, 0x1, UP0 ;  /* 0x00000001ff067887 */ /* 0x000fe20008000000 */
[----:B------:R-:W-:Y:S01]  /*3bf0*/  LOP3.LUT R9, R9, R0, RZ, 0x3c, !PT ;  /* 0x0000000009097212 */ /* 0x000fe200078e3cff */
[----:B------:R-:W-:Y:S01]  /*3c00*/  USEL UR45, UR4, URZ, UP0 ;  /* 0x000000ff042d7287 */ /* 0x000fe20008000000 */
[----:B------:R1:W-:Y:S03]  /*3c10*/  UTCBAR [UR5], URZ ;  /* 0x000000ff050073e9 */ /* 0x0003e600080000ff */
[----:B------:R-:W-:Y:S01]  /*3c20*/  LOP3.LUT R11, R11, UR6, RZ, 0x3c, !PT ;  /* 0x000000060b0b7c12 */ /* 0x000fe2000f8e3cff */
[----:B------:R-:W-:Y:S07]  /*3c30*/  @P1 BRA `(.L_x_66) ;  /* 0xfffffff800381947 */ /* 0x000fee000383ffff */
[----:B------:R-:W2:Y:S01]  /*3c40*/  S2UR UR8, SR_CgaCtaId ;  /* 0x00000000000879c3 */ /* 0x000ea20000008800 */
[----:B------:R-:W-:Y:S01]  /*3c50*/  ELECT P0, URZ, PT ;  /* 0x0000000000ff782f */ /* 0x000fe20003800000 */
[----:B------:R-:W-:Y:S01]  /*3c60*/  IMAD.MOV.U32 R0, RZ, RZ, 0x1 ;  /* 0x00000001ff007424 */ /* 0x000fe200078e00ff */
[----:B------:R-:W-:Y:S01]  /*3c70*/  UIADD3 UR41, UPT, UPT, UR41, 0xd0, URZ ;  /* 0x000000d029297890 */ /* 0x000fe2000fffe0ff */
[----:B------:R-:W-:Y:S01]  /*3c80*/  SHF.L.U32 R2, R11, 0x1f, RZ ;  /* 0x0000001f0b027819 */ /* 0x000fe200000006ff */
[----:B------:R-:W-:-:S03]  /*3c90*/  UMOV UR4, 0x40 ;  /* 0x0000004000047882 */ /* 0x000fc60000000000 */
[----:B------:R-:W-:Y:S01]  /*3ca0*/  UVIRTCOUNT.DEALLOC.SMPOOL 0x80 ;  /* 0x000000800000784c */ /* 0x000fe20000000000 */
[----:B--2---:R-:W-:Y:S02]  /*3cb0*/  ULEA UR8, UR8, UR4, 0x18 ;  /* 0x0000000408087291 */ /* 0x004fe4000f8ec0ff */
[----:B------:R-:W-:-:S07]  /*3cc0*/  ULEA UR4, UR45, UR41, 0x3 ;  /* 0x000000292d047291 */ /* 0x000fce000f8e18ff */
[----:B------:R2:W-:Y:S02]  /*3cd0*/  @P0 STS.U8 [UR8+0x1c], R0 ;  /* 0x00001c00ff000988 */ /* 0x0005e40008000008 */
[----:B------:R-:W4:Y:S02]  /*3ce0*/  SYNCS.PHASECHK.TRANS64.TRYWAIT P0, [UR4], R2 ;  /* 0x00000002ff0075a7 */ /* 0x000f240008001104 */
[----:B--2-4-:R-:W-:Y:S05]  /*3cf0*/  @!P0 BRA `(.L_x_67) ;  /* 0x0000005400588947 */ /* 0x014fea0003800000 */
.L_x_158:
[----:B------:R-:W-:-:S04]  /*3d00*/  UIADD3 UR4, UPT, UPT, UR45, 0x1, URZ ;  /* 0x000000012d047890 */ /* 0x000fc8000fffe0ff */
[----:B------:R-:W-:-:S04]  /*3d10*/  UISETP.NE.AND UP0, UPT, UR4, 0x4, UPT ;  /* 0x000000040400788c */ /* 0x000fc8000bf05270 */
[----:B------:R-:W-:Y:S02]  /*3d20*/  USEL UR6, URZ, 0x1, UP0 ;  /* 0x00000001ff067887 */ /* 0x000fe40008000000 */
[----:B------:R-:W-:-:S04]  /*3d30*/  USEL UR4, UR4, URZ, UP0 ;  /* 0x000000ff04047287 */ /* 0x000fc80008000000 */
[----:B-1----:R-:W-:Y:S01]  /*3d40*/  ULEA UR5, UR4, UR41, 0x3 ;  /* 0x0000002904057291 */ /* 0x002fe2000f8e18ff */
[----:B--2---:R-:W-:-:S04]  /*3d50*/  LOP3.LUT R2, R11, UR6, RZ, 0x3c, !PT ;  /* 0x000000060b027c12 */ /* 0x004fc8000f8e3cff */
[----:B------:R-:W-:-:S04]  /*3d60*/  SHF.L.U32 R3, R2, 0x1f, RZ ;  /* 0x0000001f02037819 */ /* 0x000fc800000006ff */
[----:B------:R-:W1:Y:S02]  /*3d70*/  SYNCS.PHASECHK.TRANS64.TRYWAIT P0, [UR5], R3 ;  /* 0x00000003ff0075a7 */ /* 0x000e640008001105 */
[----:B-1----:R-:W-:Y:S05]  /*3d80*/  @!P0 BRA `(.L_x_68) ;  /* 0x00000054004c8947 */ /* 0x002fea0003800000 */
.L_x_160:
        /* <DEDUP_REMOVED lines=9> */
.L_x_162:
[----:B------:R-:W-:-:S04]  /*3e20*/  UIADD3 UR4, UPT, UPT, UR4, 0x1, URZ ;  /* 0x0000000104047890 */ /* 0x000fc8000fffe0ff */
[----:B------:R-:W-:-:S04]  /*3e30*/  UISETP.NE.AND UP0, UPT, UR4, 0x4, UPT ;  /* 0x000000040400788c */ /* 0x000fc8000bf05270 */
[----:B------:R-:W-:Y:S02]  /*3e40*/  USEL UR5, URZ, 0x1, UP0 ;  /* 0x00000001ff057887 */ /* 0x000fe40008000000 */
[----:B------:R-:W-:-:S04]  /*3e50*/  USEL UR4, UR4, URZ, UP0 ;  /* 0x000000ff04047287 */ /* 0x000fc80008000000 */
[----:B------:R-:W-:Y:S01]  /*3e60*/  ULEA UR4, UR4, UR41, 0x3 ;  /* 0x0000002904047291 */ /* 0x000fe2000f8e18ff */
[----:B------:R-:W-:-:S04]  /*3e70*/  LOP3.LUT R2, R2, UR5, RZ, 0x3c, !PT ;  /* 0x0000000502027c12 */ /* 0x000fc8000f8e3cff */
[----:B------:R-:W-:-:S04]  /*3e80*/  SHF.L.U32 R2, R2, 0x1f, RZ ;  /* 0x0000001f02027819 */ /* 0x000fc800000006ff */
[----:B------:R-:W2:Y:S02]  /*3e90*/  SYNCS.PHASECHK.TRANS64.TRYWAIT P0, [UR4], R2 ;  /* 0x00000002ff0075a7 */ /* 0x000ea40008001104 */
[----:B--2---:R-:W-:Y:S05]  /*3ea0*/  @!P0 BRA `(.L_x_70) ;  /* 0x0000005400348947 */ /* 0x004fea0003800000 */
.L_x_164:
[----:B------:R-:W-:Y:S01]  /*3eb0*/  NOP ;  /* 0x0000000000007918 */ /* 0x000fe20000000000 */
[----:B-1----:R-:W1:Y:S01]  /*3ec0*/  LDS R0, [UR8+0x14] ;  /* 0x00001408ff007984 */ /* 0x002e620008000800 */
[----:B------:R-:W-:Y:S01]  /*3ed0*/  ULOP3.LUT UR4, UR65, 0xffff, URZ, 0xc0, !UPT ;  /* 0x0000ffff41047892 */ /* 0x000fe2000f8ec0ff */
[----:B------:R-:W-:Y:S01]  /*3ee0*/  UMOV UR5, 0xffff ;  /* 0x0000ffff00057882 */ /* 0x000fe20000000000 */
[----:B------:R-:W-:Y:S02]  /*3ef0*/  UMOV UR6, 0x1 ;  /* 0x0000000100067882 */ /* 0x000fe40000000000 */
[----:B------:R-:W-:-:S04]  /*3f00*/  USHF.R.U32.HI UR4, URZ, 0x5, UR4 ;  /* 0x00000005ff047899 */ /* 0x000fc80008011604 */
[----:B------:R-:W-:Y:S02]  /*3f10*/  USHF.L.U32 UR5, UR5, UR4, URZ ;  /* 0x0000000405057299 */ /* 0x000fe400080006ff */
[----:B------:R-:W-:-:S04]  /*3f20*/  USHF.L.U32 UR4, UR6, UR4, URZ ;  /* 0x0000000406047299 */ /* 0x000fc800080006ff */
[----:B-1----:R-:W-:-:S04]  /*3f30*/  LOP3.LUT R0, R0, UR5, RZ, 0xc0, !PT ;  /* 0x0000000500007c12 */ /* 0x002fc8000f8ec0ff */
[----:B------:R-:W-:-:S13]  /*3f40*/  ISETP.NE.AND P0, PT, R0, UR5, PT ;  /* 0x0000000500007c0c */ /* 0x000fda000bf05270 */
[----:B------:R-:W-:Y:S05]  /*3f50*/  @P0 BRA `(.L_x_71) ;  /* 0x0000000000580947 */ /* 0x000fea0003800000 */
[----:B------:R-:W1:Y:S02]  /*3f60*/  LDS R0, [UR8+0x18] ;  /* 0x00001808ff007984 */ /* 0x000e640008000800 */
[----:B-1----:R-:W-:-:S04]  /*3f70*/  LOP3.LUT R0, R0, UR4, RZ, 0xc0, !PT ;  /* 0x0000000400007c12 */ /* 0x002fc8000f8ec0ff */
[----:B------:R-:W-:-:S13]  /*3f80*/  ISETP.NE.AND P0, PT, R0, UR4, PT ;  /* 0x0000000400007c0c */ /* 0x000fda000bf05270 */
[----:B------:R-:W-:Y:S05]  /*3f90*/  @P0 BRA `(.L_x_72) ;  /* 0x00000000003c0947 */ /* 0x000fea0003800000 */
[----:B------:R-:W1:Y:S01]  /*3fa0*/  S2R R2, SR_LANEID ;  /* 0x0000000000027919 */ /* 0x000e620000000000 */
[----:B------:R-:W-:-:S06]  /*3fb0*/  ULOP3.LUT UR5, URZ, UR5, URZ, 0x33, !UPT ;  /* 0x00000005ff057292 */ /* 0x000fcc000f8e33ff */
[----:B------:R-:W-:-:S04]  /*3fc0*/  IMAD.U32 R0, RZ, RZ, UR5 ;  /* 0x00000005ff007e24 */ /* 0x000fc8000f8e00ff */
[----:B------:R2:W4:Y:S02]  /*3fd0*/  REDUX UR7, R0 ;  /* 0x00000000000773c4 */ /* 0x0005240000000000 */
[----:B------:R1:W-:Y:S01]  /*3fe0*/  UTCATOMSWS.AND URZ, UR5 ;  /* 0x0000000500ff79e3 */ /* 0x0003e20008000000 */
[----:B--2---:R-:W-:Y:S01]  /*3ff0*/  LOP3.LUT R0, RZ, UR4, RZ, 0x33, !PT ;  /* 0x00000004ff007c12 */ /* 0x004fe2000f8e33ff */
[----:B------:R-:W-:Y:S02]  /*4000*/  VOTEU.ANY UR4, UPT, PT ;  /* 0x0000000000047886 */ /* 0x000fe400038e0100 */
[----:B------:R-:W-:Y:S02]  /*4010*/  UFLO.U32 UR4, UR4 ;  /* 0x00000004000472bd */ /* 0x000fe400080e0000 */
[----:B------:R-:W2:Y:S04]  /*4020*/  REDUX UR6, R0 ;  /* 0x00000000000673c4 */ /* 0x000ea80000000000 */
[----:B-1----:R-:W-:-:S02]  /*4030*/  ISETP.EQ.U32.AND P0, PT, R2, UR4, PT ;  /* 0x0000000402007c0c */ /* 0x002fc4000bf02070 */
[----:B----4-:R-:W-:-:S11]  /*4040*/  MOV R2, UR7 ;  /* 0x0000000700027c02 */ /* 0x010fd60008000f00 */
[----:B------:R1:W-:Y:S01]  /*4050*/  @P0 ATOMS.AND RZ, [UR8+0x14], R2 ;  /* 0x00001402ffff098c */ /* 0x0003e2000a800008 */
[----:B--2---:R-:W-:-:S05]  /*4060*/  IMAD.U32 R0, RZ, RZ, UR6 ;  /* 0x00000006ff007e24 */ /* 0x004fca000f8e00ff */
[----:B------:R1:W-:Y:S01]  /*4070*/  @P0 ATOMS.AND RZ, [UR8+0x18], R0 ;  /* 0x00001800ffff098c */ /* 0x0003e2000a800008 */
[----:B------:R-:W-:Y:S05]  /*4080*/  BRA `(.L_x_73) ;  /* 0x0000000000147947 */ /* 0x000fea0003800000 */
.L_x_72:
[----:B------:R-:W-:Y:S02]  /*4090*/  MOV R2, 0x40b0 ;  /* 0x000040b000027802 */ /* 0x000fe40000000f00 */
[----:B---3-5:R-:W-:Y:S05]  /*40a0*/  CALL.REL.NOINC `($__internal_0_$__cuda_sm10x_tcgen05_guardrail_trap_col_being_dealloced_not_returned_by_alloc) ;  /* 0x00000058001c7944 */ /* 0x028fea0003c00000 */
[----:B------:R-:W-:Y:S05]  /*40b0*/  BRA `(.L_x_73) ;  /* 0x0000000000087947 */ /* 0x000fea0003800000 */
.L_x_71:
[----:B------:R-:W-:Y:S02]  /*40c0*/  MOV R2, 0x40e0 ;  /* 0x000040e000027802 */ /* 0x000fe40000000f00 */
[----:B---3-5:R-:W-:Y:S05]  /*40d0*/  CALL.REL.NOINC `($__internal_2_$__cuda_sm10x_tcgen05_guardrail_trap_unallocated_columns_being_dealloced) ;  /* 0x0000005800287944 */ /* 0x028fea0003c00000 */
.L_x_73:
[----:B------:R-:W-:Y:S01]  /*40e0*/  NOP ;  /* 0x0000000000007918 */ /* 0x000fe20000000000 */
[----:B------:R-:W-:Y:S05]  /*40f0*/  EXIT ;  /* 0x000000000000794d */ /* 0x000fea0003800000 */
.L_x_55:
[----:B------:R-:W-:-:S09]  /*4100*/  UISETP.NE.OR UP0, UPT, UR18, 0x3, !UP3 ;  /* 0x000000031200788c */ /* 0x000fd2000df05670 */
[----:B------:R-:W-:Y:S05]  /*4110*/  BRA.U UP0, `(.L_x_74) ;  /* 0x0000001100807547 */ /* 0x000fea000b800000 */
[----:B------:R-:W2:Y:S01]  /*4120*/  LDCU.64 UR4, c[0x0][0x888] ;  /* 0x00011100ff0477ac */ /* 0x000ea20008000a00 */
[----:B------:R-:W3:Y:S01]  /*4130*/  LDC.64 R12, c[0x0][0x348] ;  /* 0x0000d200ff0c7b82 */ /* 0x000ee20000000a00 */
[----:B------:R-:W-:Y:S02]  /*4140*/  HFMA2 R9, -RZ, RZ, 0, 0 ;  /* 0x00000000ff097431 */ /* 0x000fe400000001ff */
[----:B------:R-:W-:Y:S01]  /*4150*/  IMAD.MOV.U32 R11, RZ, RZ, 0x1 ;  /* 0x00000001ff0b7424 */ /* 0x000fe200078e00ff */
[----:B------:R-:W4:Y:S01]  /*4160*/  LDCU UR38, c[0x0][0x370] ;  /* 0x00006e00ff2677ac */ /* 0x000f220008000800 */
[----:B------:R-:W-:Y:S01]  /*4170*/  IMAD.MOV.U32 R10, RZ, RZ, RZ ;  /* 0x000000ffff0a7224 */ /* 0x000fe200078e00ff */
[----:B------:R-:W-:Y:S01]  /*4180*/  MOV R3, 0x2000 ;  /* 0x0000200000037802 */ /* 0x000fe20000000f00 */
[----:B------:R-:W4:Y:S01]  /*4190*/  LDCU.128 UR48, c[0x0][0xb10] ;  /* 0x00016200ff3077ac */ /* 0x000f220008000c00 */
[----:B------:R-:W1:Y:S01]  /*41a0*/  LDCU UR37, c[0x0][0x374] ;  /* 0x00006e80ff2577ac */ /* 0x000e620008000800 */
[----:B------:R-:W1:Y:S01]  /*41b0*/  LDCU.64 UR30, c[0x0][0x890] ;  /* 0x00011200ff1e77ac */ /* 0x000e620008000a00 */
[----:B------:R-:W1:Y:S01]  /*41c0*/  LDCU UR15, c[0x0][0xb0c] ;  /* 0x00016180ff0f77ac */ /* 0x000e620008000800 */
[----:B--2---:R-:W-:Y:S01]  /*41d0*/  UISETP.NE.U32.AND UP0, UPT, UR4, URZ, UPT ;  /* 0x000000ff0400728c */ /* 0x004fe2000bf05070 */
[----:B------:R-:W2:Y:S01]  /*41e0*/  LDCU UR44, c[0x0][0xb20] ;  /* 0x00016400ff2c77ac */ /* 0x000ea20008000800 */
[----:B------:R-:W2:Y:S01]  /*41f0*/  LDCU UR4, c[0x0][0xb30] ;  /* 0x00016600ff0477ac */ /* 0x000ea20008000800 */
[----:B------:R-:W-:Y:S01]  /*4200*/  UMOV UR21, 0x400 ;  /* 0x0000040000157882 */ /* 0x000fe20000000000 */
[----:B----4-:R-:W-:-:S02]  /*4210*/  UIMAD.WIDE.U32 UR6, UR38, UR48, URZ ;  /* 0x00000030260672a5 */ /* 0x010fc4000f8e00ff */
[----:B-1----:R-:W-:Y:S02]  /*4220*/  UIMAD.WIDE.U32 UR8, UR37, UR51, URZ ;  /* 0x00000033250872a5 */ /* 0x002fe4000f8e00ff */
[----:B------:R-:W-:Y:S02]  /*4230*/  ULEA UR21, UR47, UR21, 0x18 ;  /* 0x000000152f157291 */ /* 0x000fe4000f8ec0ff */
[----:B------:R-:W-:Y:S02]  /*4240*/  USEL UR39, URZ, 0x1, UP6 ;  /* 0x00000001ff277887 */ /* 0x000fe4000b000000 */
[----:B------:R-:W-:Y:S02]  /*4250*/  UISETP.NE.U32.AND UP6, UPT, UR30, URZ, UPT ;  /* 0x000000ff1e00728c */ /* 0x000fe4000bfc5070 */
[----:B------:R-:W-:Y:S02]  /*4260*/  UIADD3 UR40, UPT, UPT, UR21, 0x58, URZ ;  /* 0x0000005815287890 */ /* 0x000fe4000fffe0ff */
[----:B------:R-:W-:-:S02]  /*4270*/  UISETP.NE.AND.EX UP5, UPT, UR5, URZ, UPT, UP0 ;  /* 0x000000ff0500728c */ /* 0x000fc4000bfa5300 */
[----:B------:R-:W-:Y:S01]  /*4280*/  UISETP.NE.AND UP0, UPT, UR42, 0x1, UPT ;  /* 0x000000012a00788c */ /* 0x000fe2000bf05270 */
[----:B------:R-:W-:Y:S01]  /*4290*/  UMOV UR6, UR7 ;  /* 0x0000000700067c82 */ /* 0x000fe20008000000 */
[----:B------:R-:W-:Y:S01]  /*42a0*/  UMOV UR41, UR9 ;  /* 0x0000000900297c82 */ /* 0x000fe20008000000 */
[----:B------:R-:W-:Y:S02]  /*42b0*/  UISETP.NE.AND UP0, UPT, UR15, 0x1, UPT ;  /* 0x000000010f00788c */ /* 0x000fe4000bf05270 */
[----:B------:R-:W-:Y:S02]  /*42c0*/  UPLOP3.LUT UP4, UPT, UPT, UPT, UPT, 0x40, 0x4 ;  /* 0x000000000004789c */ /* 0x000fe40003f8e870 */
[----:B------:R-:W-:Y:S01]  /*42d0*/  UISETP.GE.AND UP2, UPT, UR42, 0x1, UPT ;  /* 0x000000012a00788c */ /* 0x000fe2000bf46270 */
[----:B------:R-:W1:Y:S01]  /*42e0*/  LDCU.64 UR22, c[0x0][0xb28] ;  /* 0x00016500ff1677ac */ /* 0x000e620008000a00 */
[----:B------:R-:W-:Y:S02]  /*42f0*/  UISETP.NE.AND.EX UP6, UPT, UR31, URZ, UPT, UP6 ;  /* 0x000000ff1f00728c */ /* 0x000fe4000bfc5360 */
[----:B------:R-:W-:-:S02]  /*4300*/  UIADD3 UR33, UPT, UPT, UR21, 0x40, URZ ;  /* 0x0000004015217890 */ /* 0x000fc4000fffe0ff */
[----:B------:R-:W-:Y:S02]  /*4310*/  UIADD3 UR25, UPT, UPT, UR21, 0x48, URZ ;  /* 0x0000004815197890 */ /* 0x000fe4000fffe0ff */
[----:B------:R-:W-:Y:S02]  /*4320*/  UIADD3 UR17, UPT, UPT, UR21, 0x50, URZ ;  /* 0x0000005015117890 */ /* 0x000fe4000fffe0ff */
[----:B------:R-:W-:Y:S02]  /*4330*/  UPRMT UR40, UR47, 0x654, UR40 ;  /* 0x000006542f287896 */ /* 0x000fe40008000028 */
[----:B------:R-:W-:Y:S02]  /*4340*/  USHF.R.U32.HI UR43, URZ, UR49, UR6 ;  /* 0x00000031ff2b7299 */ /* 0x000fe40008011606 */
[----:B--2---:R-:W-:Y:S02]  /*4350*/  USHF.R.U32.HI UR41, URZ, UR44, UR41 ;  /* 0x0000002cff297299 */ /* 0x004fe40008011629 */
[----:B------:R-:W-:-:S02]  /*4360*/  UISETP.NE.AND UP0, UPT, UR50, 0x1, UPT ;  /* 0x000000013200788c */ /* 0x000fc4000bf05270 */
[----:B---3--:R-:W-:-:S11]  /*4370*/  UISETP.NE.AND UP3, UPT, UR4, 0x1, UPT ;  /* 0x000000010400788c */ /* 0x008fd6000bf65270 */
.L_x_85:
[C---:B------:R-:W-:Y:S02]  /*4380*/  LEA R8, R10.reuse, UR21, 0x3 ;  /* 0x000000150a087c11 */ /* 0x040fe4000f8e18ff */
[----:B------:R-:W-:Y:S02]  /*4390*/  SHF.L.U32 R0, R9, 0x1f, RZ ;  /* 0x0000001f09007819 */ /* 0x000fe400000006ff */
[----:B------:R-:W-:Y:S02]  /*43a0*/  LEA R4, R10, UR21, 0x4 ;  /* 0x000000150a047c11 */ /* 0x000fe4000f8e20ff */
[----:B--2---:R-:W2:Y:S02]  /*43b0*/  SYNCS.PHASECHK.TRANS64.TRYWAIT P0, [R8+URZ+0x90], R0 ;  /* 0x00009000080075a7 */ /* 0x004ea400080011ff */
[----:B--2---:R-:W-:Y:S05]  /*43c0*/  @!P0 BRA `(.L_x_75) ;  /* 0x0000005000048947 */ /* 0x004fea0003800000 */
.L_x_165:
[----:B------:R-:W3:Y:S01]  /*43d0*/  LDS.128 R4, [R4+0x120] ;  /* 0x0001200004047984 */ /* 0x000ee20000000c00 */
[----:B------:R-:W-:Y:S01]  /*43e0*/  UISETP.GE.AND UP0, UPT, UR42, 0x1, UPT ;  /* 0x000000012a00788c */ /* 0x000fe2000bf06270 */
[----:B------:R-:W-:Y:S01]  /*43f0*/  @!PT LDS RZ, [RZ] ;  /* 0x00000000fffff984 */ /* 0x000fe20000000800 */
[----:B------:R-:W-:Y:S01]  /*4400*/  @!PT LDS RZ, [RZ] ;  /* 0x00000000fffff984 */ /* 0x000fe20000000800 */
[----:B------:R-:W-:Y:S01]  /*4410*/  @!PT LDS RZ, [RZ] ;  /* 0x00000000fffff984 */ /* 0x000fe20000000800 */
[----:B------:R-:W-:Y:S01]  /*4420*/  @!PT LDS RZ, [RZ] ;  /* 0x00000000fffff984 */ /* 0x000fe20000000800 */
[----:B------:R4:W-:Y:S06]  /*4430*/  MEMBAR.ALL.CTA ;  /* 0x0000000000007992 */ /* 0x0009ec0000008000 */
[----:B----4-:R-:W4:Y:S01]  /*4440*/  FENCE.VIEW.ASYNC.S ;  /* 0x00000000000073c6 */ /* 0x010f220000000000 */
[----:B---3--:R-:W-:Y:S11]  /*4450*/  LOP3.LUT P0, RZ, R6, 0x1, RZ, 0xc0, !PT ;  /* 0x0000000106ff7812 */ /* 0x008ff6000780c0ff */
[----:B------:R-:W-:Y:S02]  /*4460*/  @!UPT UIADD3 URZ, UPT, UPT, URZ, URZ, URZ ;  /* 0x000000fffffff290 */ /* 0x000fe4000fffe0ff */
[----:B----4-:R-:W-:Y:S01]  /*4470*/  VOTEU.ANY UP2, P0 ;  /* 0x0000000000ff7886 */ /* 0x010fe20000040100 */
[----:B------:R-:W-:Y:S11]  /*4480*/  PLOP3.LUT P0, PT, PT, PT, UP2, 0x80, 0x8 ;  /* 0x000000000008781c */ /* 0x000ff60003f0f028 */
[----:B------:R-:W-:Y:S02]  /*4490*/  @!UPT UIADD3 URZ, UPT, UPT, URZ, URZ, URZ ;  /* 0x000000fffffff290 */ /* 0x000fe4000fffe0ff */
[----:B--2---:R-:W-:Y:S02]  /*44a0*/  @P0 SHF.R.U32.HI R0, RZ, 0x10, R5 ;  /* 0x00000010ff000819 */ /* 0x004fe40000011605 */
[----:B------:R-:W-:Y:S02]  /*44b0*/  @P0 MOV R2, R4 ;  /* 0x0000000400020202 */ /* 0x000fe40000000f00 */
[----:B------:R-:W-:Y:S01]  /*44c0*/  @P0 R2UR UR4, R0 ;  /* 0x00000000000402ca */ /* 0x000fe200000e0000 */
[----:B------:R-:W-:Y:S01]  /*44d0*/  VIADD R0, R8, 0xa0 ;  /* 0x000000a008007836 */ /* 0x000fe20000000000 */
[----:B------:R-:W-:Y:S02]  /*44e0*/  @P0 LOP3.LUT R4, R5, 0xffff, RZ, 0xc0, !PT ;  /* 0x0000ffff05040812 */ /* 0x000fe400078ec0ff */
[----:B------:R-:W-:Y:S02]  /*44f0*/  @P0 R2UR UR6, R2 ;  /* 0x00000000020602ca */ /* 0x000fe400000e0000 */
[----:B------:R-:W-:Y:S02]  /*4500*/  PRMT R0, RZ, 0x654, R0 ;  /* 0x00000654ff007816 */ /* 0x000fe40000000000 */
[----:B------:R-:W-:Y:S02]  /*4510*/  @P0 R2UR UR5, R4 ;  /* 0x00000000040502ca */ /* 0x000fe400000e0000 */
[----:B------:R2:W-:Y:S03]  /*4520*/  SYNCS.ARRIVE.TRANS64.RED.A1T0 RZ, [R0+URZ], RZ ;  /* 0x000000ff00ff79a7 */ /* 0x0005e600081004ff */
[----:B------:R-:W-:Y:S04]  /*4530*/  @UP2 UMOV UR29, UR4 ;  /* 0x00000004001d2c82 */ /* 0x000fe80008000000 */
[----:B------:R-:W-:Y:S04]  /*4540*/  @UP2 UMOV UR14, UR6 ;  /* 0x00000006000e2c82 */ /* 0x000fe80008000000 */
[----:B------:R-:W-:Y:S01]  /*4550*/  @UP2 UMOV UR13, UR5 ;  /* 0x00000005000d2c82 */ /* 0x000fe20008000000 */
[----:B------:R-:W-:Y:S05]  /*4560*/  BRA.U !UP0, `(.L_x_76) ;  /* 0x0000000108c07547 */ /* 0x000fea000b800000 */
[----:B------:R-:W-:Y:S02]  /*4570*/  UIMAD.WIDE.U32 UR18, UR13, UR51, URZ ;  /* 0x000000330d1272a5 */ /* 0x000fe4000f8e00ff */
[----:B------:R-:W-:Y:S02]  /*4580*/  UP2UR UR16, UPR, URZ, 0x4 ;  /* 0x00000004ff107883 */ /* 0x000fe40008000000 */
[----:B------:R-:W-:Y:S02]  /*4590*/  UISETP.NE.AND UP2, UPT, UR50, 0x1, UPT ;  /* 0x000000013200788c */ /* 0x000fe4000bf45270 */
[----:B------:R-:W-:Y:S02]  /*45a0*/  UIMAD.WIDE.U32 UR26, UR14, UR48, URZ ;  /* 0x000000300e1a72a5 */ /* 0x000fe4000f8e00ff */
[----:B------:R-:W-:Y:S02]  /*45b0*/  USEL UR4, UR37, UR41, !UP2 ;  /* 0x0000002925047287 */ /* 0x000fe4000d000000 */
[----:B------:R-:W-:Y:S02]  /*45c0*/  UISETP.NE.AND UP0, UPT, UR15, 0x1, UPT ;  /* 0x000000010f00788c */ /* 0x000fe4000bf05270 */
[----:B------:R-:W-:Y:S02]  /*45d0*/  UP2UR UR20, UPR, URZ, 0x2 ;  /* 0x00000002ff147883 */ /* 0x000fe40008000000 */
[----:B------:R-:W-:Y:S02]  /*45e0*/  UISETP.NE.AND UP1, UPT, UR42, 0x1, UPT ;  /* 0x000000012a00788c */ /* 0x000fe4000bf25270 */
[----:B-1----:R-:W-:Y:S02]  /*45f0*/  UIMAD.WIDE.U32 UR8, UR4, UR22, URZ ;  /* 0x00000016040872a5 */ /* 0x002fe4000f8e00ff */
[----:B------:R-:W-:Y:S01]  /*4600*/  USEL UR7, UR38, UR43, !UP0 ;  /* 0x0000002b26077287 */ /* 0x000fe2000c000000 */
[----:B------:R-:W-:Y:S02]  /*4610*/  UMOV UR5, UR19 ;  /* 0x0000001300057c82 */ /* 0x000fe40008000000 */
[----:B------:R-:W-:Y:S02]  /*4620*/  USHF.R.U32.HI UR6, URZ, UR44, UR5 ;  /* 0x0000002cff067299 */ /* 0x000fe40008011605 */
[----:B------:R-:W-:Y:S02]  /*4630*/  UIMAD.WIDE.U32 UR10, UR7, UR22, URZ ;  /* 0x00000016070a72a5 */ /* 0x000fe4000f8e00ff */
[----:B------:R-:W-:Y:S02]  /*4640*/  USEL UR6, UR13, UR6, !UP2 ;  /* 0x000000060d067287 */ /* 0x000fe4000d000000 */
[----:B------:R-:W-:Y:S01]  /*4650*/  UISETP.NE.AND UP2, UPT, UR16, URZ, UPT ;  /* 0x000000ff1000728c */ /* 0x000fe2000bf45270 */
[----:B------:R-:W-:Y:S02]  /*4660*/  UMOV UR5, UR27 ;  /* 0x0000001b00057c82 */ /* 0x000fe40008000000 */
[----:B------:R-:W-:Y:S03]  /*4670*/  USHF.R.U32.HI UR12, URZ, UR49, UR5 ;  /* 0x00000031ff0c7299 */ /* 0x000fe60008011605 */
[----:B------:R-:W-:Y:S02]  /*4680*/  UMOV UR5, UR9 ;  /* 0x0000000900057c82 */ /* 0x000fe40008000000 */
[----:B------:R-:W-:Y:S03]  /*4690*/  @UP1 USHF.R.U32.HI UR4, URZ, UR23, UR5 ;  /* 0x00000017ff041299 */ /* 0x000fe60008011605 */
[----:B------:R-:W-:Y:S01]  /*46a0*/  UMOV UR5, UR11 ;  /* 0x0000000b00057c82 */ /* 0x000fe20008000000 */
[----:B------:R-:W-:Y:S02]  /*46b0*/  UIMAD UR4, UR42, UR4, URZ ;  /* 0x000000042a0472a4 */ /* 0x000fe4000f8e02ff */
[----:B------:R-:W-:Y:S02]  /*46c0*/  @UP1 USHF.R.U32.HI UR7, URZ, UR23, UR5 ;  /* 0x00000017ff071299 */ /* 0x000fe40008011605 */
[----:B------:R-:W-:Y:S02]  /*46d0*/  USEL UR5, UR14, UR12, !UP0 ;  /* 0x0000000c0e057287 */ /* 0x000fe4000c000000 */
[----:B------:R-:W-:Y:S02]  /*46e0*/  UIMAD.WIDE.U32 UR10, UR6, UR22, URZ ;  /* 0x00000016060a72a5 */ /* 0x000fe4000f8e00ff */
[----:B------:R-:W-:Y:S02]  /*46f0*/  UIMAD UR8, UR42, UR7, URZ ;  /* 0x000000072a0872a4 */ /* 0x000fe4000f8e02ff */
[----:B------:R-:W-:Y:S03]  /*4700*/  UISETP.GE.AND UP0, UPT, UR6, UR4, UPT ;  /* 0x000000040600728c */ /* 0x000fe6000bf06270 */
[----:B------:R-:W-:Y:S01]  /*4710*/  UMOV UR4, UR11 ;  /* 0x0000000b00047c82 */ /* 0x000fe20008000000 */
[----:B------:R-:W-:Y:S02]  /*4720*/  UISETP.GE.OR UP0, UPT, UR5, UR8, UP0 ;  /* 0x000000080500728c */ /* 0x000fe40008706670 */
[----:B------:R-:W-:Y:S02]  /*4730*/  USHF.R.U32.HI UR4, URZ, UR23, UR4 ;  /* 0x00000017ff047299 */ /* 0x000fe40008011604 */
[----:B------:R-:W-:Y:S02]  /*4740*/  UIMAD.WIDE.U32 UR8, UR5, UR22, URZ ;  /* 0x00000016050872a5 */ /* 0x000fe4000f8e00ff */
[----:B------:R-:W-:Y:S04]  /*4750*/  USEL UR10, UR6, UR4, !UP1 ;  /* 0x00000004060a7287 */ /* 0x000fe8000c800000 */
[----:B------:R-:W-:Y:S01]  /*4760*/  UIADD3 UR11, UPT, UPT, -UR10, URZ, URZ ;  /* 0x000000ff0a0b7290 */ /* 0x000fe2000fffe1ff */
[----:B------:R-:W-:Y:S02]  /*4770*/  @!UP0 UMOV UR4, UR9 ;  /* 0x0000000900048c82 */ /* 0x000fe40008000000 */
[----:B------:R-:W-:Y:S02]  /*4780*/  @!UP0 USHF.R.U32.HI UR4, URZ, UR23, UR4 ;  /* 0x00000017ff048299 */ /* 0x000fe40008011604 */
[----:B------:R-:W-:Y:S02]  /*4790*/  UIMAD UR8, UR42, UR11, UR6 ;  /* 0x0000000b2a0872a4 */ /* 0x000fe4000f8e0206 */
[----:B------:R-:W-:Y:S02]  /*47a0*/  @!UP0 USEL UR4, UR5, UR4, !UP1 ;  /* 0x0000000405048287 */ /* 0x000fe4000c800000 */
[----:B------:R-:W-:Y:S02]  /*47b0*/  UISETP.NE.AND UP1, UPT, UR20, URZ, UPT ;  /* 0x000000ff1400728c */ /* 0x000fe4000bf25270 */
[----:B------:R-:W-:Y:S02]  /*47c0*/  @!UP0 UIMAD UR8, UR7, UR8, UR4 ;  /* 0x00000008070882a4 */ /* 0x000fe4000f8e0204 */
[----:B------:R-:W-:Y:S02]  /*47d0*/  @!UP0 UIADD3 UR9, UPT, UPT, UR10, -UR4, URZ ;  /* 0x800000040a098290 */ /* 0x000fe4000fffe0ff */
[----:B------:R-:W-:Y:S02]  /*47e0*/  UIADD3 UR4, UPT, UPT, -UR5, URZ, URZ ;  /* 0x000000ff05047290 */ /* 0x000fe4000fffe1ff */
[----:B------:R-:W-:Y:S02]  /*47f0*/  UIADD3 UR7, UPT, UPT, -UR6, URZ, URZ ;  /* 0x000000ff06077290 */ /* 0x000fe4000fffe1ff */
[----:B------:R-:W-:Y:S02]  /*4800*/  @!UP0 UIMAD UR6, UR9, UR42, UR5 ;  /* 0x0000002a090682a4 */ /* 0x000fe4000f8e0205 */
[----:B------:R-:W-:Y:S02]  /*4810*/  UIMAD UR14, UR15, UR4, UR14 ;  /* 0x000000040f0e72a4 */ /* 0x000fe4000f8e020e */
[----:B------:R-:W-:Y:S01]  /*4820*/  UIMAD UR13, UR50, UR7, UR13 ;  /* 0x00000007320d72a4 */ /* 0x000fe2000f8e020d */
[----:B------:R-:W-:Y:S02]  /*4830*/  @!UP0 UMOV UR5, UR8 ;  /* 0x0000000800058c82 */ /* 0x000fe40008000000 */
[----:B------:R-:W-:Y:S02]  /*4840*/  UIMAD UR14, UR5, UR15, UR14 ;  /* 0x0000000f050e72a4 */ /* 0x000fe4000f8e020e */
[----:B------:R-:W-:Y:S11]  /*4850*/  UIMAD UR13, UR6, UR50, UR13 ;  /* 0x00000032060d72a4 */ /* 0x000ff6000f8e020d */
[----:B------:R-:W-:Y:S01]  /*4860*/  @!UPT UIADD3 URZ, UPT, UPT, URZ, URZ, URZ ;  /* 0x000000fffffff290 */ /* 0x000fe2000fffe0ff */
.L_x_76:
[----:B------:R-:W3:Y:S01]  /*4870*/  @!UP3 LDCU.128 UR8, c[0x0][0xb10] ;  /* 0x00016200ff08b7ac */ /* 0x000ee20008000c00 */
[----:B------:R-:W-:Y:S02]  /*4880*/  ISETP.NE.U32.AND P0, PT, RZ, UR30, PT ;  /* 0x0000001eff007c0c */ /* 0x000fe4000bf05070 */
[----:B------:R-:W-:Y:S02]  /*4890*/  SHF.L.U32 R4, R11, 0x1f, RZ ;  /* 0x0000001f0b047819 */ /* 0x000fe400000006ff */
[----:B------:R-:W-:Y:S01]  /*48a0*/  ISETP.NE.AND.EX P0, PT, RZ, UR31, PT, P0 ;  /* 0x0000001fff007c0c */ /* 0x000fe2000bf05300 */
[----:B------:R-:W4:Y:S01]  /*48b0*/  @!UP3 LDCU UR5, c[0x0][0xb0c] ;  /* 0x00016180ff05b7ac */ /* 0x000f220008000800 */
[----:B------:R-:W-:Y:S02]  /*48c0*/  USHF.L.U32 UR35, UR24, 0x6, URZ ;  /* 0x0000000618237899 */ /* 0x000fe400080006ff */
[----:B------:R-:W-:Y:S02]  /*48d0*/  USHF.L.U32 UR34, UR28, 0x7, URZ ;  /* 0x000000071c227899 */ /* 0x000fe400080006ff */
[----:B---3--:R-:W-:Y:S07]  /*48e0*/  UIMAD.WIDE.U32 UR6, UR14, UR8, URZ ;  /* 0x000000080e0672a5 */ /* 0x008fee000f8e00ff */
[----:B------:R-:W-:Y:S01]  /*48f0*/  @!UP3 UMOV UR4, UR7 ;  /* 0x000000070004bc82 */ /* 0x000fe20008000000 */
[----:B----4-:R-:W-:Y:S02]  /*4900*/  @!UP3 UISETP.NE.AND UP0, UPT, UR5, 0x1, UPT ;  /* 0x000000010500b88c */ /* 0x010fe4000bf05270 */
[----:B------:R-:W-:Y:S02]  /*4910*/  @!UP3 USHF.R.U32.HI UR4, URZ, UR9, UR4 ;  /* 0x00000009ff04b299 */ /* 0x000fe40008011604 */
[----:B------:R-:W-:Y:S02]  /*4920*/  UIMAD.WIDE.U32 UR6, UR13, UR11, URZ ;  /* 0x0000000b0d0672a5 */ /* 0x000fe4000f8e00ff */
[----:B------:R-:W-:Y:S02]  /*4930*/  @!UP3 USEL UR8, UR14, UR4, !UP0 ;  /* 0x000000040e08b287 */ /* 0x000fe4000c000000 */
[----:B------:R-:W-:Y:S03]  /*4940*/  @!UP3 UISETP.NE.AND UP0, UPT, UR10, 0x1, UPT ;  /* 0x000000010a00b88c */ /* 0x000fe6000bf05270 */
[----:B------:R-:W-:Y:S02]  /*4950*/  @!UP3 UMOV UR6, UR7 ;  /* 0x000000070006bc82 */ /* 0x000fe40008000000 */
[----:B------:R-:W3:Y:S02]  /*4960*/  @!UP3 LDCU UR4, c[0x0][0xb20] ;  /* 0x00016400ff04b7ac */ /* 0x000ee40008000800 */
[----:B---3--:R-:W-:Y:S04]  /*4970*/  @!UP3 USHF.R.U32.HI UR6, URZ, UR4, UR6 ;  /* 0x00000004ff06b299 */ /* 0x008fe80008011606 */
[----:B------:R-:W-:Y:S04]  /*4980*/  @!UP3 USEL UR6, UR13, UR6, !UP0 ;  /* 0x000000060d06b287 */ /* 0x000fe8000c000000 */
[----:B------:R-:W-:Y:S02]  /*4990*/  @!UP3 UIADD3 UR4, UPT, UPT, -UR8, UR6, URZ ;  /* 0x000000060804b290 */ /* 0x000fe4000fffe1ff */
[----:B------:R-:W-:Y:S02]  /*49a0*/  @!UP3 UIADD3 UR6, UPT, UPT, UR8, -UR6, URZ ;  /* 0x800000060806b290 */ /* 0x000fe4000fffe0ff */
[----:B------:R-:W-:Y:S02]  /*49b0*/  @!UP3 UIMAD UR14, UR4, UR5, UR14 ;  /* 0x00000005040eb2a4 */ /* 0x000fe4000f8e020e */
[----:B------:R-:W-:Y:S01]  /*49c0*/  @!UP3 UIMAD UR13, UR6, UR10, UR13 ;  /* 0x0000000a060db2a4 */ /* 0x000fe2000f8e020d */
[----:B------:R-:W-:Y:S11]  /*49d0*/  BRA.U UP4, `(.L_x_77) ;  /* 0x0000000104107547 */ /* 0x000ff6000b800000 */
[----:B------:R-:W-:Y:S04]  /*49e0*/  MOV R2, UR39 ;  /* 0x0000002700027c02 */ /* 0x000fe80008000f00 */
[----:B------:R-:W-:Y:S04]  /*49f0*/  SHF.L.U32 R2, R2, 0x1f, RZ ;  /* 0x0000001f02027819 */ /* 0x000fe800000006ff */
[----:B------:R-:W3:Y:S02]  /*4a00*/  SYNCS.PHASECHK.TRANS64.TRYWAIT P1, [UR21+0x88], R2 ;  /* 0x00008802ff0075a7 */ /* 0x000ee40008021115 */
[----:B---3--:R-:W-:Y:S05]  /*4a10*/  @!P1 BRA `(.L_x_78) ;  /* 0x0000004800849947 */ /* 0x008fea0003800000 */
.L_x_77:
[----:B------:R-:W-:Y:S05]  /*4a20*/  BRA.U !UP6, `(.L_x_79) ;  /* 0x000000010e387547 */ /* 0x000fea000b800000 */
[----:B------:R-:W-:Y:S01]  /*4a30*/  UPLOP3.LUT UP1, UPT, UPT, UPT, UP5, 0x80, 0x8 ;  /* 0x000000000008789c */ /* 0x000fe20003f2f050 */
[----:B--2---:R-:W-:Y:S01]  /*4a40*/  HFMA2 R0, -RZ, RZ, 0, 5.9604644775390625e-08 ;  /* 0x00000001ff007431 */ /* 0x004fe200000001ff */
[----:B------:R-:W2:Y:S01]  /*4a50*/  LDCU.64 UR8, c[0x0][0x358] ;  /* 0x00006b00ff0877ac */ /* 0x000ea20008000a00 */
[----:B------:R-:W-:Y:S03]  /*4a60*/  IMAD.MOV.U32 R53, RZ, RZ, 0x1 ;  /* 0x00000001ff357424 */ /* 0x000fe600078e00ff */
[----:B------:R-:W-:Y:S05]  /*4a70*/  PLOP3.LUT P1, PT, PT, PT, UP1, 0x80, 0x8 ;  /* 0x000000000008781c */ /* 0x000fea0003f2f018 */
[----:B------:R-:W3:Y:S01]  /*4a80*/  @UP1 LDCU.64 UR4, c[0x0][0x888] ;  /* 0x00011100ff0417ac */ /* 0x000ee20008000a00 */
[----:B------:R-:W-:Y:S07]  /*4a90*/  @UP1 UIMAD UR6, UR36, UR30, URZ ;  /* 0x0000001e240612a4 */ /* 0x000fee000f8e02ff */
[----:B------:R-:W-:Y:S01]  /*4aa0*/  @!P1 PRMT R53, R0, 0x7610, R53 ;  /* 0x0000761000359816 */ /* 0x000fe20000000035 */
[----:B---3--:R-:W-:Y:S06]  /*4ab0*/  @UP1 UIMAD.WIDE UR4, UR6, 0x4, UR4 ;  /* 0x00000004060418a5 */ /* 0x008fec000f8e0204 */
[----:B------:R-:W-:Y:S01]  /*4ac0*/  IMAD.U32 R6, RZ, RZ, UR4 ;  /* 0x00000004ff067e24 */ /* 0x000fe2000f8e00ff */
[----:B------:R-:W-:Y:S04]  /*4ad0*/  MOV R7, UR5 ;  /* 0x0000000500077c02 */ /* 0x000fe80008000f00 */
[----:B------:R-:W3:Y:S01]  /*4ae0*/  @!UP1 LDCU UR4, c[0x0][0x880] ;  /* 0x00011000ff0497ac */ /* 0x000ee20008000800 */
[----:B--2--5:R4:W5:Y:S02]  /*4af0*/  @P1 LDG.E R27, desc[UR8][R6.64] ;  /* 0x00000008061b1981 */ /* 0x024964000c1e1900 */
[----:B---34-:R-:W-:Y:S07]  /*4b00*/  @!P1 IMAD.U32 R27, RZ, RZ, UR4 ;  /* 0x00000004ff1b9e24 */ /* 0x018fee000f8e00ff */
.L_x_79:
[----:B-----5:R-:W-:Y:S01]  /*4b10*/  @!P0 FSETP.EQ.AND P2, PT, R27, RZ, PT ;  /* 0x000000ff1b00820b */ /* 0x020fe20003f42000 */
[----:B------:R-:W-:Y:S01]  /*4b20*/  @!UPT UIADD3 URZ, UPT, UPT, URZ, URZ, URZ ;  /* 0x000000fffffff290 */ /* 0x000fe2000fffe0ff */
[----:B------:R-:W-:Y:S11]  /*4b30*/  @!P0 BRA `(.L_x_80) ;  /* 0x0000000000148947 */ /* 0x000ff60003800000 */
[----:B------:R-:W-:Y:S02]  /*4b40*/  LOP3.LUT P0, RZ, R53, 0xff, RZ, 0xc0, !PT ;  /* 0x000000ff35ff7812 */ /* 0x000fe4000780c0ff */
[----:B------:R-:W-:Y:S04]  /*4b50*/  PLOP3.LUT P2, PT, PT, PT, UP1, 0x80, 0x8 ;  /* 0x000000000008781c */ /* 0x000fe80003f4f018 */
[----:B------:R-:W-:Y:S07]  /*4b60*/  PLOP3.LUT P2, PT, P2, PT, PT, 0x8, 0x80 ;  /* 0x000000000080781c */ /* 0x000fee000174e170 */
[----:B------:R-:W-:Y:S11]  /*4b70*/  @P0 FSETP.EQ.AND P2, PT, R27, RZ, PT ;  /* 0x000000ff1b00020b */ /* 0x000ff60003f42000 */
[----:B------:R-:W-:Y:S02]  /*4b80*/  @!UPT UIADD3 URZ, UPT, UPT, URZ, URZ, URZ ;  /* 0x000000fffffff290 */ /* 0x000fe4000fffe0ff */
.L_x_80:
[----:B------:R-:W3:Y:S01]  /*4b90*/  SYNCS.PHASECHK.TRANS64.TRYWAIT P0, [UR21+0x60], R4 ;  /* 0x00006004ff0075a7 */ /* 0x000ee20008001115 */
[----:B------:R-:W-:Y:S04]  /*4ba0*/  ELECT P1, URZ, PT ;  /* 0x0000000000ff782f */ /* 0x000fe80003820000 */
[----:B------:R-:W-:Y:S01]  /*4bb0*/  PLOP3.LUT P1, PT, P2, P1, PT, 0xf2, 0x2f ;  /* 0x00000000002f781c */ /* 0x000fe20001723e72 */
[----:B------:R-:W-:Y:S01]  /*4bc0*/  @!UPT UIADD3 URZ, UPT, UPT, URZ, URZ, URZ ;  /* 0x000000fffffff290 */ /* 0x000fe2000fffe0ff */
[----:B---3--:R-:W-:Y:S11]  /*4bd0*/  @!P0 BRA `(.L_x_81) ;  /* 0x00000048002c8947 */ /* 0x008ff60003800000 */
.L_x_168:
[----:B--2---:R-:W-:Y:S01]  /*4be0*/  @!P1 IADD3 R2, P0, PT, R12, 0x580, RZ ;  /* 0x000005800c029810 */ /* 0x004fe20007f1e0ff */
[----:B------:R-:W-:Y:S01]  /*4bf0*/  VOTEU.ALL UP0, P1 ;  /* 0x0000000000ff7886 */ /* 0x000fe20000800000 */
[----:B------:R-:W-:Y:S01]  /*4c00*/  UMOV UR6, 0x0 ;  /* 0x0000000000067882 */ /* 0x000fe20000000000 */
[----:B------:R-:W-:Y:S01]  /*4c10*/  UMOV UR7, 0x10000000 ;  /* 0x1000000000077882 */ /* 0x000fe20000000000 */
[----:B------:R-:W-:Y:S01]  /*4c20*/  @!P1 R2UR UR5, R2 ;  /* 0x00000000020592ca */ /* 0x000fe200000e0000 */
[----:B------:R-:W-:Y:S01]  /*4c30*/  @!P1 IMAD.X R0, RZ, RZ, R13, P0 ;  /* 0x000000ffff009224 */ /* 0x000fe200000e060d */
[----:B------:R-:W-:Y:S01]  /*4c40*/  @!UP0 UIADD3 UR32, UPT, UPT, UR21, 0x400, URZ ;  /* 0x0000040015208890 */ /* 0x000fe2000fffe0ff */
[----:B------:R-:W-:Y:S03]  /*4c50*/  VOTEU.ALL UP0, P1 ;  /* 0x0000000000ff7886 */ /* 0x000fe60000800000 */
[----:B------:R-:W-:Y:S01]  /*4c60*/  @!P1 R2UR UR4, R0 ;  /* 0x00000000000492ca */ /* 0x000fe200000e0000 */
[----:B------:R-:W-:Y:S06]  /*4c70*/  @!P1 IMAD.MOV.U32 R0, RZ, RZ, 0x2000 ;  /* 0x00002000ff009424 */ /* 0x000fec00078e00ff */
[----:B------:R-:W-:Y:S06]  /*4c80*/  IMAD.U32 R6, RZ, RZ, UR5 ;  /* 0x00000005ff067e24 */ /* 0x000fec000f8e00ff */
[----:B------:R-:W-:Y:S01]  /*4c90*/  IMAD.U32 R7, RZ, RZ, UR4 ;  /* 0x00000004ff077e24 */ /* 0x000fe2000f8e00ff */
[----:B------:R-:W-:Y:S04]  /*4ca0*/  @!P1 R2UR UR4, R6 ;  /* 0x00000000060492ca */ /* 0x000fe800000e0000 */
[----:B------:R-:W-:Y:S11]  /*4cb0*/  @!P1 R2UR UR5, R7 ;  /* 0x00000000070592ca */ /* 0x000ff600000e0000 */
[----:B------:R-:W-:Y:S02]  /*4cc0*/  @!UPT UIADD3 URZ, UPT, UPT, URZ, URZ, URZ ;  /* 0x000000fffffff290 */ /* 0x000fe4000fffe0ff */
[----:B------:R2:W-:Y:S01]  /*4cd0*/  @!UP0 UTMALDG.3D [UR32], [UR4], desc[UR6] ;  /* 0x00000620040085b4 */ /* 0x0005e20008011000 */
[----:B------:R3:W-:Y:S01]  /*4ce0*/  @!P1 SYNCS.ARRIVE.TRANS64.RED.A0TR RZ, [UR21+0x40], R0 ;  /* 0x00004000ffff99a7 */ /* 0x0007e20008300415 */
[----:B--2---:R-:W-:Y:S09]  /*4cf0*/  UPRMT UR4, UR47, 0x654, UR33 ;  /* 0x000006542f047896 */ /* 0x004ff20008000021 */
[----:B------:R-:W-:Y:S01]  /*4d00*/  SYNCS.ARRIVE.TRANS64.RED.A1T0 RZ, [UR4], RZ ;  /* 0x000000ffffff79a7 */ /* 0x000fe20008100404 */
[----:B------:R-:W2:Y:S02]  /*4d10*/  SYNCS.PHASECHK.TRANS64.TRYWAIT P0, [UR21+0x68], R4 ;  /* 0x00006804ff0075a7 */ /* 0x000ea40008001115 */
[----:B--23--:R-:W-:Y:S05]  /*4d20*/  @!P0 BRA `(.L_x_82) ;  /* 0x0000004400f08947 */ /* 0x00cfea0003800000 */
.L_x_170:
[----:B------:R-:W-:Y:S01]  /*4d30*/  @!P1 IADD3 R2, P0, PT, R12, 0x580, RZ ;  /* 0x000005800c029810 */ /* 0x000fe20007f1e0ff */
[----:B------:R-:W-:Y:S01]  /*4d40*/  VOTEU.ALL UP0, P1 ;  /* 0x0000000000ff7886 */ /* 0x000fe20000800000 */
[----:B------:R-:W-:Y:S01]  /*4d50*/  UMOV UR6, 0x0 ;  /* 0x0000000000067882 */ /* 0x000fe20000000000 */
[----:B------:R-:W-:Y:S01]  /*4d60*/  UMOV UR7, 0x10000000 ;  /* 0x1000000000077882 */ /* 0x000fe20000000000 */
[----:B------:R-:W-:Y:S01]  /*4d70*/  @!P1 R2UR UR5, R2 ;  /* 0x00000000020592ca */ /* 0x000fe200000e0000 */
[----:B--2---:R-:W-:Y:S01]  /*4d80*/  @!P1 IMAD.X R0, RZ, RZ, R13, P0 ;  /* 0x000000ffff009224 */ /* 0x004fe200000e060d */
[----:B------:R-:W-:Y:S02]  /*4d90*/  @!UP0 UIADD3 UR26, UPT, UPT, UR34, 0x20, URZ ;  /* 0x00000020221a8890 */ /* 0x000fe4000fffe0ff */
[----:B------:R-:W-:Y:S02]  /*4da0*/  @!UP0 UIADD3 UR24, UPT, UPT, UR21, 0x2400, URZ ;  /* 0x0000240015188890 */ /* 0x000fe4000fffe0ff */
[----:B------:R-:W-:Y:S01]  /*4db0*/  @!P1 R2UR UR4, R0 ;  /* 0x00000000000492ca */ /* 0x000fe200000e0000 */
[----:B------:R-:W-:Y:S01]  /*4dc0*/  VOTEU.ALL UP0, P1 ;  /* 0x0000000000ff7886 */ /* 0x000fe20000800000 */
[----:B------:R-:W-:Y:S01]  /*4dd0*/  UMOV UR27, UR35 ;  /* 0x00000023001b7c82 */ /* 0x000fe20008000000 */
[----:B------:R-:W-:Y:S01]  /*4de0*/  UMOV UR28, UR36 ;  /* 0x00000024001c7c82 */ /* 0x000fe20008000000 */
[----:B------:R-:W-:Y:S03]  /*4df0*/  @!P1 IMAD.MOV.U32 R0, RZ, RZ, 0x2000 ;  /* 0x00002000ff009424 */ /* 0x000fe600078e00ff */
        /* <DEDUP_REMOVED lines=11> */
.L_x_172:
[----:B------:R-:W-:Y:S01]  /*4eb0*/  @!P1 IADD3 R2, P0, PT, R12, 0x580, RZ ;  /* 0x000005800c029810 */ /* 0x000fe20007f1e0ff */
[----:B------:R-:W-:Y:S01]  /*4ec0*/  VOTEU.ALL UP0, P1 ;  /* 0x0000000000ff7886 */ /* 0x000fe20000800000 */
[----:B------:R-:W-:Y:S01]  /*4ed0*/  UMOV UR6, 0x0 ;  /* 0x0000000000067882 */ /* 0x000fe20000000000 */
[----:B------:R-:W-:Y:S01]  /*4ee0*/  UMOV UR7, 0x10000000 ;  /* 0x1000000000077882 */ /* 0x000fe20000000000 */
[----:B------:R-:W-:Y:S01]  /*4ef0*/  @!P1 R2UR UR5, R2 ;  /* 0x00000000020592ca */ /* 0x000fe200000e0000 */
[----:B--2---:R-:W-:Y:S01]  /*4f00*/  @!P1 IMAD.X R0, RZ, RZ, R13, P0 ;  /* 0x000000ffff009224 */ /* 0x004fe200000e060d */
[----:B------:R-:W-:Y:S01]  /*4f10*/  @!UP0 UIADD3 UR18, UPT, UPT, UR34, 0x40, URZ ;  /* 0x0000004022128890 */ /* 0x000fe2000fffe0ff */
[----:B------:R-:W-:Y:S01]  /*4f20*/  VIADD R10, R10, 0x1 ;  /* 0x000000010a0a7836 */ /* 0x000fe20000000000 */
        /* <DEDUP_REMOVED lines=17> */
.L_x_174:
[----:B------:R-:W-:Y:S01]  /*5040*/  @!P1 IADD3 R2, P0, PT, R12, 0x580, RZ ;  /* 0x000005800c029810 */ /* 0x000fe20007f1e0ff */
[----:B------:R-:W-:Y:S01]  /*5050*/  VOTEU.ALL UP0, P1 ;  /* 0x0000000000ff7886 */ /* 0x000fe20000800000 */
[----:B------:R-:W-:Y:S01]  /*5060*/  UMOV UR6, 0x0 ;  /* 0x0000000000067882 */ /* 0x000fe20000000000 */
[----:B------:R-:W-:Y:S01]  /*5070*/  UMOV UR7, 0x10000000 ;  /* 0x1000000000077882 */ /* 0x000fe20000000000 */
[----:B------:R-:W-:Y:S01]  /*5080*/  @!P1 R2UR UR5, R2 ;  /* 0x00000000020592ca */ /* 0x000fe200000e0000 */
[----:B--2---:R-:W-:Y:S01]  /*5090*/  @!P1 IMAD.X R0, RZ, RZ, R13, P0 ;  /* 0x000000ffff009224 */ /* 0x004fe200000e060d */
[----:B------:R-:W-:Y:S01]  /*50a0*/  @!UP0 UIADD3 UR10, UPT, UPT, UR34, 0x60, URZ ;  /* 0x00000060220a8890 */ /* 0x000fe2000fffe0ff */
[----:B------:R-:W-:Y:S01]  /*50b0*/  R2UR UR16, R55 ;  /* 0x00000000371072ca */ /* 0x000fe200000e0000 */
[----:B------:R-:W-:Y:S01]  /*50c0*/  @!UP0 UIADD3 UR8, UPT, UPT, UR21, 0x6400, URZ ;  /* 0x0000640015088890 */ /* 0x000fe2000fffe0ff */
[----:B------:R-:W-:Y:S01]  /*50d0*/  ISETP.NE.AND P0, PT, R10, 0x2, PT ;  /* 0x000000020a00780c */ /* 0x000fe20003f05270 */
[----:B------:R-:W-:Y:S01]  /*50e0*/  @!UP0 UIADD3 UR9, UPT, UPT, UR21, 0x58, URZ ;  /* 0x0000005815098890 */ /* 0x000fe2000fffe0ff */
[----:B------:R-:W-:Y:S01]  /*50f0*/  @!P1 R2UR UR4, R0 ;  /* 0x00000000000492ca */ /* 0x000fe200000e0000 */
[----:B------:R-:W-:Y:S01]  /*5100*/  VOTEU.ALL UP0, P1 ;  /* 0x0000000000ff7886 */ /* 0x000fe20000800000 */
[----:B------:R-:W-:Y:S01]  /*5110*/  UMOV UR11, UR35 ;  /* 0x00000023000b7c82 */ /* 0x000fe20008000000 */
[----:B------:R-:W-:Y:S01]  /*5120*/  UMOV UR12, UR36 ;  /* 0x00000024000c7c82 */ /* 0x000fe20008000000 */
[----:B------:R-:W-:Y:S01]  /*5130*/  SEL R0, RZ, 0x1, P0 ;  /* 0x00000001ff007807 */ /* 0x000fe20000000000 */
[----:B------:R-:W-:Y:S01]  /*5140*/  UIADD3 UR28, UPT, UPT, UR13, UR63, URZ ;  /* 0x0000003f0d1c7290 */ /* 0x000fe2000fffe0ff */
[----:B------:R-:W-:Y:S01]  /*5150*/  IMAD.U32 R4, RZ, RZ, UR5 ;  /* 0x00000005ff047e24 */ /* 0x000fe2000f8e00ff */
[----:B------:R-:W-:Y:S01]  /*5160*/  LOP3.LUT R11, R11, 0x1, RZ, 0x3c, !PT ;  /* 0x000000010b0b7812 */ /* 0x000fe200078e3cff */
[----:B------:R-:W-:Y:S01]  /*5170*/  UMOV UR36, UR29 ;  /* 0x0000001d00247c82 */ /* 0x000fe20008000000 */
[----:B------:R-:W-:Y:S01]  /*5180*/  LOP3.LUT R9, R9, R0, RZ, 0x3c, !PT ;  /* 0x0000000009097212 */ /* 0x000fe200078e3cff */
[----:B------:R-:W-:Y:S01]  /*5190*/  UIADD3 UR24, UPT, UPT, UR14, UR16, URZ ;  /* 0x000000100e187290 */ /* 0x000fe2000fffe0ff */
[----:B------:R-:W-:Y:S01]  /*51a0*/  SEL R10, R10, RZ, P0 ;  /* 0x000000ff0a0a7207 */ /* 0x000fe20000000000 */
[----:B------:R-:W-:Y:S01]  /*51b0*/  UPLOP3.LUT UP4, UPT, UPT, UPT, UPT, 0x80, 0x8 ;  /* 0x000000000008789c */ /* 0x000fe20003f8f070 */
[----:B------:R-:W-:Y:S01]  /*51c0*/  IMAD.U32 R5, RZ, RZ, UR4 ;  /* 0x00000004ff057e24 */ /* 0x000fe2000f8e00ff */
[----:B------:R-:W-:Y:S04]  /*51d0*/  @!P1 R2UR UR4, R4 ;  /* 0x00000000040492ca */ /* 0x000fe800000e0000 */
[----:B------:R-:W-:Y:S11]  /*51e0*/  @!P1 R2UR UR5, R5 ;  /* 0x00000000050592ca */ /* 0x000ff600000e0000 */
[----:B------:R-:W-:Y:S02]  /*51f0*/  @!UPT UIADD3 URZ, UPT, UPT, URZ, URZ, URZ ;  /* 0x000000fffffff290 */ /* 0x000fe4000fffe0ff */
[----:B------:R2:W-:Y:S01]  /*5200*/  @!UP0 UTMALDG.3D [UR8], [UR4], desc[UR6] ;  /* 0x00000608040085b4 */ /* 0x0005e20008011000 */
[----:B------:R2:W-:Y:S01]  /*5210*/  @!P1 SYNCS.ARRIVE.TRANS64.RED.A0TR RZ, [UR21+0x58], R3 ;  /* 0x00005803ffff99a7 */ /* 0x0005e20008300415 */
[----:B------:R-:W-:Y:S01]  /*5220*/  SYNCS.ARRIVE.TRANS64.RED.A1T0 RZ, [UR40], RZ ;  /* 0x000000ffffff79a7 */ /* 0x000fe20008100428 */
[----:B------:R-:W-:Y:S05]  /*5230*/  BRA.U UP2, `(.L_x_85) ;  /* 0xfffffff102507547 */ /* 0x000fea000b83ffff */
[----:B------:R-:W-:-:S04]  /*5240*/  SHF.L.U32 R2, R11, 0x1f, RZ ;  /* 0x0000001f0b027819 */ /* 0x000fc800000006ff */
[----:B------:R-:W3:Y:S02]  /*5250*/  SYNCS.PHASECHK.TRANS64.TRYWAIT P0, [UR21+0x60], R2 ;  /* 0x00006002ff0075a7 */ /* 0x000ee40008001115 */
[----:B---3--:R-:W-:Y:S05]  /*5260*/  @!P0 BRA `(.L_x_86) ;  /* 0x0000004000e88947 */ /* 0x008fea0003800000 */
.L_x_176:
[----:B------:R-:W4:Y:S02]  /*5270*/  SYNCS.PHASECHK.TRANS64.TRYWAIT P0, [UR21+0x68], R2 ;  /* 0x00006802ff0075a7 */ /* 0x000f240008001115 */
[----:B----4-:R-:W-:Y:S05]  /*5280*/  @!P0 BRA `(.L_x_87) ;  /* 0x0000004000f88947 */ /* 0x010fea0003800000 */
.L_x_178:
[----:B------:R-:W4:Y:S02]  /*5290*/  SYNCS.PHASECHK.TRANS64.TRYWAIT P0, [UR21+0x70], R2 ;  /* 0x00007002ff0075a7 */ /* 0x000f240008001115 */
[----:B----4-:R-:W-:Y:S05]  /*52a0*/  @!P0 BRA `(.L_x_88) ;  /* 0x0000004400088947 */ /* 0x010fea0003800000 */
.L_x_180:
[----:B---3--:R-:W-:-:S07]  /*52b0*/  MOV R0, UR21 ;  /* 0x0000001500007c02 */ /* 0x008fce0008000f00 */
.L_x_89:
[----:B---3--:R-:W-:-:S04]  /*52c0*/  SHF.L.U32 R2, R11, 0x1f, RZ ;  /* 0x0000001f0b027819 */ /* 0x008fc800000006ff */
[----:B------:R3:W4:Y:S03]  /*52d0*/  SYNCS.PHASECHK.TRANS64.TRYWAIT P0, [R0+URZ+0x78], R2 ;  /* 0x00007802000075a7 */ /* 0x00072600080011ff */
[----:B----4-:R-:W-:Y:S05]  /*52e0*/  @!P0 NANOSLEEP.SYNCS 0x989680 ;  /* 0x009896800000895d */ /* 0x010fea0003900000 */
[----:B------:R-:W4:Y:S02]  /*52f0*/  @!P0 SYNCS.PHASECHK.TRANS64 P0, [R0+URZ+0x78], R2 ;  /* 0x00007802000085a7 */ /* 0x000f2400080010ff */
[----:B-12-4-:R-:W-:Y:S05]  /*5300*/  @P0 EXIT ;  /* 0x000000000000094d */ /* 0x016fea0003800000 */
[----:B------:R-:W-:Y:S05]  /*5310*/  BRA `(.L_x_89) ;  /* 0xfffffffc00e87947 */ /* 0x000fea000383ffff */
.L_x_74:
[----:B------:R-:W-:-:S06]  /*5320*/  UISETP.GE.AND UP0, UPT, UR18, 0x4, UPT ;  /* 0x000000041200788c */ /* 0x000fcc000bf06270 */
[----:B------:R-:W-:-:S13]  /*5330*/  PLOP3.LUT P0, PT, PT, PT, UP0, 0x80, 0x8 ;  /* 0x000000000008781c */ /* 0x000fda0003f0f008 */
[----:B-1----:R-:W-:Y:S05]  /*5340*/  @!P0 EXIT ;  /* 0x000000000000894d */ /* 0x002fea0003800000 */
[----:B------:R-:W-:Y:S01]  /*5350*/  BAR.SYNC.DEFER_BLOCKING 0x6, 0xa0 ;  /* 0x0182800000007b1d */ /* 0x000fe20000010000 */
[C---:B------:R-:W-:Y:S01]  /*5360*/  IMAD.SHL.U32 R6, R65.reuse, 0x20, RZ ;  /* 0x0000002041067824 */ /* 0x040fe200078e00ff */
[C---:B------:R-:W-:Y:S01]  /*5370*/  R2P PR, R65.reuse, 0x6 ;  /* 0x0000000641007804 */ /* 0x040fe20000000000 */
[C---:B------:R-:W-:Y:S01]  /*5380*/  IMAD.SHL.U32 R2, R65.reuse, 0x4, RZ ;  /* 0x0000000441027824 */ /* 0x040fe200078e00ff */
[----:B------:R-:W-:Y:S01]  /*5390*/  CS2R R60, SRZ ;  /* 0x00000000003c7805 */ /* 0x000fe2000001ff00 */
[C---:B------:R-:W-:Y:S01]  /*53a0*/  IMAD.U32 R23, R65.reuse, 0x10000, RZ ;  /* 0x0001000041177824 */ /* 0x040fe200078e00ff */
[----:B------:R-:W-:Y:S01]  /*53b0*/  UMOV UR44, 0x400 ;  /* 0x00000400002c7882 */ /* 0x000fe20000000000 */
[----:B------:R-:W1:Y:S01]  /*53c0*/  LDCU.64 UR4, c[0x0][0x890] ;  /* 0x00011200ff0477ac */ /* 0x000e620008000a00 */
[----:B------:R-:W2:Y:S01]  /*53d0*/  LDC.64 R50, c[0x0][0x8b0] ;  /* 0x00022c00ff327b82 */ /* 0x000ea20000000a00 */
[C---:B------:R-:W-:Y:S01]  /*53e0*/  LOP3.LUT R3, R6.reuse, 0xe0, RZ, 0xc0, !PT ;  /* 0x000000e006037812 */ /* 0x040fe200078ec0ff */
[----:B------:R-:W-:Y:S01]  /*53f0*/  IMAD.SHL.U32 R52, R65, 0x10, RZ ;  /* 0x0000001041347824 */ /* 0x000fe200078e00ff */
[----:B------:R-:W-:Y:S01]  /*5400*/  ULEA UR44, UR47, UR44, 0x18 ;  /* 0x0000002c2f2c7291 */ /* 0x000fe2000f8ec0ff */
[----:B------:R-:W-:Y:S01]  /*5410*/  LOP3.LUT R6, R6, 0x100, RZ, 0xc0, !PT ;  /* 0x0000010006067812 */ /* 0x000fe200078ec0ff */
[----:B------:R-:W-:Y:S01]  /*5420*/  IMAD.MOV.U32 R64, RZ, RZ, 0x10 ;  /* 0x00000010ff407424 */ /* 0x000fe200078e00ff */
[----:B------:R-:W-:Y:S01]  /*5430*/  LOP3.LUT R2, R3, 0x1c, R2, 0xf8, !PT ;  /* 0x0000001c03027812 */ /* 0x000fe200078ef802 */
[----:B------:R-:W-:Y:S01]  /*5440*/  IMAD.MOV.U32 R63, RZ, RZ, 0x20 ;  /* 0x00000020ff3f7424 */ /* 0x000fe200078e00ff */
[----:B------:R-:W3:Y:S01]  /*5450*/  LDC.64 R48, c[0x0][0x8a8] ;  /* 0x00022a00ff307b82 */ /* 0x000ee20000000a00 */
[----:B------:R-:W-:Y:S01]  /*5460*/  SHF.R.U32.HI R3, RZ, 0x2, R65 ;  /* 0x00000002ff037819 */ /* 0x000fe20000011641 */
[----:B------:R-:W-:Y:S01]  /*5470*/  IMAD.MOV.U32 R62, RZ, RZ, 0x1 ;  /* 0x00000001ff3e7424 */ /* 0x000fe200078e00ff */
[----:B------:R-:W-:Y:S01]  /*5480*/  LOP3.LUT R23, R23, 0x600000, RZ, 0xc0, !PT ;  /* 0x0060000017177812 */ /* 0x000fe200078ec0ff */
[----:B------:R-:W-:Y:S01]  /*5490*/  IMAD.MOV.U32 R22, RZ, RZ, RZ ;  /* 0x000000ffff167224 */ /* 0x000fe200078e00ff */
[----:B------:R-:W-:Y:S01]  /*54a0*/  LOP3.LUT R52, R6, 0x600, R52, 0xf8, !PT ;  /* 0x0000060006347812 */ /* 0x000fe200078ef834 */
[----:B------:R-:W-:Y:S01]  /*54b0*/  IMAD.MOV.U32 R59, RZ, RZ, RZ ;  /* 0x000000ffff3b7224 */ /* 0x000fe200078e00ff */
[----:B------:R-:W-:Y:S01]  /*54c0*/  LOP3.LUT R2, R2, 0x4, R3, 0x78, !PT ;  /* 0x0000000402027812 */ /* 0x000fe200078e7803 */
[----:B------:R-:W4:Y:S01]  /*54d0*/  LDS R0, [UR44+0x140] ;  /* 0x0001402cff007984 */ /* 0x000f220008000800 */
[----:B-1----:R-:W-:Y:S01]  /*54e0*/  IMAD.U32 R67, RZ, RZ, UR4 ;  /* 0x00000004ff437e24 */ /* 0x002fe2000f8e00ff */
[----:B------:R-:W-:Y:S01]  /*54f0*/  UIADD3 UR4, UPT, UPT, UR44, 0x400, URZ ;  /* 0x000004002c047890 */ /* 0x000fe2000fffe0ff */
[----:B------:R-:W-:Y:S01]  /*5500*/  LOP3.LUT R52, R52, R2, RZ, 0xfc, !PT ;  /* 0x0000000234347212 */ /* 0x000fe200078efcff */
[----:B------:R-:W-:Y:S01]  /*5510*/  IMAD.U32 R66, RZ, RZ, UR5 ;  /* 0x00000005ff427e24 */ /* 0x000fe2000f8e00ff */
[----:B------:R-:W-:Y:S01]  /*5520*/  LOP3.LUT R65, R65, 0x60, RZ, 0xc0, !PT ;  /* 0x0000006041417812 */ /* 0x000fe200078ec0ff */
[----:B------:R-:W1:Y:S01]  /*5530*/  LDCU UR60, c[0x0][0x370] ;  /* 0x00006e00ff3c77ac */ /* 0x000e620008000800 */
[----:B------:R-:W-:Y:S01]  /*5540*/  SEL R64, R64, 0xfffffff0, !P2 ;  /* 0xfffffff040407807 */ /* 0x000fe20005000000 */
[----:B------:R-:W-:Y:S01]  /*5550*/  IMAD.U32 R57, RZ, RZ, UR4 ;  /* 0x00000004ff397e24 */ /* 0x000fe2000f8e00ff */
[----:B------:R-:W-:Y:S01]  /*5560*/  SEL R63, R63, 0xffffffe0, !P1 ;  /* 0xffffffe03f3f7807 */ /* 0x000fe20004800000 */
[----:B------:R-:W1:Y:S01]  /*5570*/  LDCU UR43, c[0x0][0xb0c] ;  /* 0x00016180ff2b77ac */ /* 0x000e620008000800 */
[----:B------:R-:W1:Y:S01]  /*5580*/  LDCU UR39, c[0x0][0xb30] ;  /* 0x00016600ff2777ac */ /* 0x000e620008000800 */
[----:B------:R-:W1:Y:S01]  /*5590*/  LDCU.64 UR54, c[0x0][0x888] ;  /* 0x00011100ff3677ac */ /* 0x000e620008000a00 */
[----:B------:R-:W1:Y:S01]  /*55a0*/  LDCU.64 UR40, c[0x0][0xb28] ;  /* 0x00016500ff2877ac */ /* 0x000e620008000a00 */
[----:B------:R-:W1:Y:S01]  /*55b0*/  LDCU.128 UR56, c[0x0][0xb10] ;  /* 0x00016200ff3877ac */ /* 0x000e620008000c00 */
[----:B------:R-:W1:Y:S01]  /*55c0*/  LDCU UR53, c[0x0][0x374] ;  /* 0x00006e80ff3577ac */ /* 0x000e620008000800 */
[----:B------:R-:W-:Y:S01]  /*55d0*/  UMOV UR52, URZ ;  /* 0x000000ff00347c82 */ /* 0x000fe20008000000 */
[----:B------:R-:W-:Y:S01]  /*55e0*/  UMOV UR46, URZ ;  /* 0x000000ff002e7c82 */ /* 0x000fe20008000000 */
[----:B-1234-:R-:W-:-:S07]  /*55f0*/  IMAD.IADD R23, R0, 0x1, R23 ;  /* 0x0000000100177824 */ /* 0x01efce00078e0217 */
.L_x_133:
[C---:B------:R-:W-:Y:S02]  /*5600*/  LEA R3, R59.reuse, UR44, 0x3 ;  /* 0x0000002c3b037c11 */ /* 0x040fe4000f8e18ff */
[----:B------:R-:W-:Y:S02]  /*5610*/  SHF.L.U32 R0, R60, 0x1f, RZ ;  /* 0x0000001f3c007819 */ /* 0x000fe400000006ff */
[----:B-1----:R-:W-:Y:S02]  /*5620*/  LEA R4, R59, UR44, 0x4 ;  /* 0x0000002c3b047c11 */ /* 0x002fe4000f8e20ff */
[----:B------:R-:W1:Y:S02]  /*5630*/  SYNCS.PHASECHK.TRANS64.TRYWAIT P0, [R3+URZ+0x90], R0 ;  /* 0x00009000030075a7 */ /* 0x000e6400080011ff */
[----:B-1----:R-:W-:Y:S05]  /*5640*/  @!P0 BRA `(.L_x_90) ;  /* 0x0000004000388947 */ /* 0x002fea0003800000 */
.L_x_181:
        /* <DEDUP_REMOVED lines=8> */
[----:B--2---:R-:W-:Y:S11]  /*56d0*/  LOP3.LUT P0, RZ, R6, 0x1, RZ, 0xc0, !PT ;  /* 0x0000000106ff7812 */ /* 0x004ff6000780c0ff */
[----:B------:R-:W-:Y:S02]  /*56e0*/  @!UPT UIADD3 URZ, UPT, UPT, URZ, URZ, URZ ;  /* 0x000000fffffff290 */ /* 0x000fe4000fffe0ff */
[----:B---3--:R-:W-:Y:S01]  /*56f0*/  VOTEU.ANY UP1, P0 ;  /* 0x0000000000ff7886 */ /* 0x008fe20000020100 */
[----:B------:R-:W-:Y:S01]  /*5700*/  PLOP3.LUT P0, PT, PT, PT, UP1, 0x80, 0x8 ;  /* 0x000000000008781c */ /* 0x000fe20003f0f018 */
[----:B------:R-:W-:Y:S11]  /*5710*/  UP2UR UR62, UPR, URZ, 0x2 ;  /* 0x00000002ff3e7883 */ /* 0x000ff60008000000 */
[----:B------:R-:W-:Y:S01]  /*5720*/  @!UPT UIADD3 URZ, UPT, UPT, URZ, URZ, URZ ;  /* 0x000000fffffff290 */ /* 0x000fe2000fffe0ff */
[----:B-1----:R-:W-:Y:S02]  /*5730*/  @P0 SHF.R.U32.HI R0, RZ, 0x10, R5 ;  /* 0x00000010ff000819 */ /* 0x002fe40000011605 */
        /* <DEDUP_REMOVED lines=12> */
[----:B------:R-:W2:Y:S01]  /*5800*/  LDCU UR12, c[0x0][0xb20] ;  /* 0x00016400ff0c77ac */ /* 0x000ea20008000800 */
[----:B------:R-:W-:Y:S02]  /*5810*/  UIMAD.WIDE.U32 UR4, UR53, UR59, URZ ;  /* 0x0000003b350472a5 */ /* 0x000fe4000f8e00ff */
[----:B------:R-:W-:Y:S02]  /*5820*/  UIMAD.WIDE.U32 UR6, UR60, UR56, URZ ;  /* 0x000000383c0672a5 */ /* 0x000fe4000f8e00ff */
[----:B------:R-:W-:Y:S02]  /*5830*/  UISETP.NE.AND UP0, UPT, UR58, 0x1, UPT ;  /* 0x000000013a00788c */ /* 0x000fe4000bf05270 */
[----:B------:R-:W-:Y:S02]  /*5840*/  UIMAD.WIDE.U32 UR8, UR37, UR59, URZ ;  /* 0x0000003b250872a5 */ /* 0x000fe4000f8e00ff */
[----:B------:R-:W-:Y:S02]  /*5850*/  UIMAD.WIDE.U32 UR10, UR38, UR56, URZ ;  /* 0x00000038260a72a5 */ /* 0x000fe4000f8e00ff */
[----:B------:R-:W-:Y:S02]  /*5860*/  UISETP.NE.AND UP1, UPT, UR43, 0x1, UPT ;  /* 0x000000012b00788c */ /* 0x000fe4000bf25270 */
[----:B------:R-:W-:Y:S01]  /*5870*/  UISETP.NE.AND UP2, UPT, UR42, 0x1, UPT ;  /* 0x000000012a00788c */ /* 0x000fe2000bf45270 */
[----:B------:R-:W-:Y:S02]  /*5880*/  UMOV UR4, UR5 ;  /* 0x0000000500047c82 */ /* 0x000fe40008000000 */
[----:B--2---:R-:W-:Y:S03]  /*5890*/  USHF.R.U32.HI UR5, URZ, UR12, UR4 ;  /* 0x0000000cff057299 */ /* 0x004fe60008011604 */
[----:B------:R-:W-:Y:S02]  /*58a0*/  UMOV UR4, UR7 ;  /* 0x0000000700047c82 */ /* 0x000fe40008000000 */
[----:B------:R-:W-:Y:S02]  /*58b0*/  USHF.R.U32.HI UR7, URZ, UR57, UR4 ;  /* 0x00000039ff077299 */ /* 0x000fe40008011604 */
[----:B------:R-:W-:Y:S02]  /*58c0*/  USEL UR4, UR53, UR5, !UP0 ;  /* 0x0000000535047287 */ /* 0x000fe4000c000000 */
[----:B------:R-:W-:Y:S01]  /*58d0*/  USEL UR7, UR60, UR7, !UP1 ;  /* 0x000000073c077287 */ /* 0x000fe2000c800000 */
[----:B------:R-:W-:Y:S01]  /*58e0*/  UMOV UR5, UR9 ;  /* 0x0000000900057c82 */ /* 0x000fe20008000000 */
[----:B------:R-:W-:Y:S02]  /*58f0*/  UIMAD.WIDE.U32 UR8, UR4, UR40, URZ ;  /* 0x00000028040872a5 */ /* 0x000fe4000f8e00ff */
[----:B------:R-:W-:Y:S03]  /*5900*/  USHF.R.U32.HI UR6, URZ, UR12, UR5 ;  /* 0x0000000cff067299 */ /* 0x000fe60008011605 */
[----:B------:R-:W-:Y:S01]  /*5910*/  UMOV UR5, UR11 ;  /* 0x0000000b00057c82 */ /* 0x000fe20008000000 */
[----:B------:R-:W-:Y:S02]  /*5920*/  UIMAD.WIDE.U32 UR10, UR7, UR40, URZ ;  /* 0x00000028070a72a5 */ /* 0x000fe4000f8e00ff */
[----:B------:R-:W-:Y:S02]  /*5930*/  USHF.R.U32.HI UR12, URZ, UR57, UR5 ;  /* 0x00000039ff0c7299 */ /* 0x000fe40008011605 */
[----:B------:R-:W-:Y:S01]  /*5940*/  USEL UR6, UR37, UR6, !UP0 ;  /* 0x0000000625067287 */ /* 0x000fe2000c000000 */
[----:B------:R-:W-:Y:S02]  /*5950*/  UMOV UR5, UR9 ;  /* 0x0000000900057c82 */ /* 0x000fe40008000000 */
[----:B------:R-:W-:Y:S01]  /*5960*/  UMOV UR10, UR11 ;  /* 0x0000000b000a7c82 */ /* 0x000fe20008000000 */
[----:B------:R-:W-:Y:S02]  /*5970*/  @UP2 USHF.R.U32.HI UR4, URZ, UR41, UR5 ;  /* 0x00000029ff042299 */ /* 0x000fe40008011605 */
[----:B------:R-:W-:Y:S02]  /*5980*/  @UP2 USHF.R.U32.HI UR7, URZ, UR41, UR10 ;  /* 0x00000029ff072299 */ /* 0x000fe4000801160a */
[----:B------:R-:W-:Y:S02]  /*5990*/  UIMAD UR4, UR42, UR4, URZ ;  /* 0x000000042a0472a4 */ /* 0x000fe4000f8e02ff */
[----:B------:R-:W-:Y:S02]  /*59a0*/  UIMAD.WIDE.U32 UR10, UR6, UR40, URZ ;  /* 0x00000028060a72a5 */ /* 0x000fe4000f8e00ff */
[----:B------:R-:W-:Y:S02]  /*59b0*/  USEL UR5, UR38, UR12, !UP1 ;  /* 0x0000000c26057287 */ /* 0x000fe4000c800000 */
[----:B------:R-:W-:Y:S02]  /*59c0*/  UIMAD UR8, UR42, UR7, URZ ;  /* 0x000000072a0872a4 */ /* 0x000fe4000f8e02ff */
[----:B------:R-:W-:Y:S03]  /*59d0*/  UISETP.GE.AND UP0, UPT, UR6, UR4, UPT ;  /* 0x000000040600728c */ /* 0x000fe6000bf06270 */
[----:B------:R-:W-:Y:S01]  /*59e0*/  UMOV UR4, UR11 ;  /* 0x0000000b00047c82 */ /* 0x000fe20008000000 */
[----:B------:R-:W-:Y:S02]  /*59f0*/  UISETP.GE.OR UP0, UPT, UR5, UR8, UP0 ;  /* 0x000000080500728c */ /* 0x000fe40008706670 */
[----:B------:R-:W-:Y:S02]  /*5a00*/  USHF.R.U32.HI UR4, URZ, UR41, UR4 ;  /* 0x00000029ff047299 */ /* 0x000fe40008011604 */
[----:B------:R-:W-:Y:S02]  /*5a10*/  UIMAD.WIDE.U32 UR8, UR5, UR40, URZ ;  /* 0x00000028050872a5 */ /* 0x000fe4000f8e00ff */
[----:B------:R-:W-:Y:S02]  /*5a20*/  USEL UR11, UR6, UR4, !UP2 ;  /* 0x00000004060b7287 */ /* 0x000fe4000d000000 */
[----:B------:R-:W-:Y:S02]  /*5a30*/  UIADD3 UR8, UPT, UPT, -UR5, URZ, URZ ;  /* 0x000000ff05087290 */ /* 0x000fe4000fffe1ff */
[----:B------:R-:W-:Y:S01]  /*5a40*/  UIADD3 UR10, UPT, UPT, -UR11, URZ, URZ ;  /* 0x000000ff0b0a7290 */ /* 0x000fe2000fffe1ff */
[----:B------:R-:W-:Y:S01]  /*5a50*/  @!UP0 UMOV UR4, UR9 ;  /* 0x0000000900048c82 */ /* 0x000fe20008000000 */
[----:B------:R-:W-:Y:S02]  /*5a60*/  UIADD3 UR9, UPT, UPT, -UR6, URZ, URZ ;  /* 0x000000ff06097290 */ /* 0x000fe4000fffe1ff */
[----:B------:R-:W-:Y:S02]  /*5a70*/  @!UP0 USHF.R.U32.HI UR4, URZ, UR41, UR4 ;  /* 0x00000029ff048299 */ /* 0x000fe40008011604 */
[----:B------:R-:W-:Y:S02]  /*5a80*/  UIMAD UR10, UR42, UR10, UR6 ;  /* 0x0000000a2a0a72a4 */ /* 0x000fe4000f8e0206 */
[----:B------:R-:W-:Y:S04]  /*5a90*/  @!UP0 USEL UR4, UR5, UR4, !UP2 ;  /* 0x0000000405048287 */ /* 0x000fe8000d000000 */
[----:B------:R-:W-:Y:S02]  /*5aa0*/  @!UP0 UIMAD UR10, UR7, UR10, UR4 ;  /* 0x0000000a070a82a4 */ /* 0x000fe4000f8e0204 */
[----:B------:R-:W-:Y:S02]  /*5ab0*/  @!UP0 UIADD3 UR11, UPT, UPT, UR11, -UR4, URZ ;  /* 0x800000040b0b8290 */ /* 0x000fe4000fffe0ff */
[----:B------:R-:W-:Y:S02]  /*5ac0*/  UIMAD UR7, UR43, UR8, UR38 ;  /* 0x000000082b0772a4 */ /* 0x000fe4000f8e0226 */
[----:B------:R-:W-:Y:S02]  /*5ad0*/  @!UP0 UIMAD UR6, UR11, UR42, UR5 ;  /* 0x0000002a0b0682a4 */ /* 0x000fe4000f8e0205 */
[----:B------:R-:W-:Y:S01]  /*5ae0*/  UIMAD UR4, UR58, UR9, UR37 ;  /* 0x000000093a0472a4 */ /* 0x000fe2000f8e0225 */
[----:B------:R-:W-:Y:S02]  /*5af0*/  @!UP0 UMOV UR5, UR10 ;  /* 0x0000000a00058c82 */ /* 0x000fe40008000000 */
[----:B------:R-:W-:Y:S02]  /*5b00*/  UIMAD UR38, UR5, UR43, UR7 ;  /* 0x0000002b052672a4 */ /* 0x000fe4000f8e0207 */
[----:B------:R-:W-:Y:S11]  /*5b10*/  UIMAD UR37, UR6, UR58, UR4 ;  /* 0x0000003a062572a4 */ /* 0x000ff6000f8e0204 */
[----:B------:R-:W-:Y:S01]  /*5b20*/  @!UPT UIADD3 URZ, UPT, UPT, URZ, URZ, URZ ;  /* 0x000000fffffff290 */ /* 0x000fe2000fffe0ff */
.L_x_91:
[----:B------:R-:W-:Y:S01]  /*5b30*/  UISETP.NE.AND UP0, UPT, UR39, 0x1, UPT ;  /* 0x000000012700788c */ /* 0x000fe2000bf05270 */
[----:B------:R-:W-:Y:S01]  /*5b40*/  LOP3.LUT P0, RZ, R57, 0x3f0, RZ, 0xc0, !PT ;  /* 0x000003f039ff7812 */ /* 0x000fe2000780c0ff */
[----:B------:R-:W-:Y:S01]  /*5b50*/  USHF.L.U32 UR50, UR24, 0x6, URZ ;  /* 0x0000000618327899 */ /* 0x000fe200080006ff */
[----:B------:R-:W-:Y:S01]  /*5b60*/  BSSY.RECONVERGENT B6, `(.L_x_92) ;  /* 0x0000034000067945 */ /* 0x000fe20003800200 */
[----:B------:R-:W-:Y:S01]  /*5b70*/  USHF.L.U32 UR49, UR28, 0x7, URZ ;  /* 0x000000071c317899 */ /* 0x000fe200080006ff */
[----:B------:R-:W-:Y:S06]  /*5b80*/  IADD3 R59, PT, PT, R59, 0x1, RZ ;  /* 0x000000013b3b7810 */ /* 0x000fec0007ffe0ff */
[----:B------:R-:W2:Y:S01]  /*5b90*/  @!UP0 LDCU.128 UR12, c[0x0][0xb10] ;  /* 0x00016200ff0c87ac */ /* 0x000ea20008000c00 */
[----:B------:R-:W3:Y:S01]  /*5ba0*/  @!UP0 LDCU UR5, c[0x0][0xb0c] ;  /* 0x00016180ff0587ac */ /* 0x000ee20008000800 */
[----:B------:R-:W4:Y:S01]  /*5bb0*/  @!UP0 LDCU UR10, c[0x0][0xb20] ;  /* 0x00016400ff0a87ac */ /* 0x000f220008000800 */
[----:B--2---:R-:W-:Y:S02]  /*5bc0*/  UIMAD.WIDE.U32 UR8, UR38, UR12, URZ ;  /* 0x0000000c260872a5 */ /* 0x004fe4000f8e00ff */
[----:B------:R-:W-:Y:S02]  /*5bd0*/  UIMAD.WIDE.U32 UR6, UR37, UR15, URZ ;  /* 0x0000000f250672a5 */ /* 0x000fe4000f8e00ff */
[----:B------:R-:W-:Y:S03]  /*5be0*/  @!UP0 UISETP.NE.AND UP1, UPT, UR14, 0x1, UPT ;  /* 0x000000010e00888c */ /* 0x000fe6000bf25270 */
[----:B------:R-:W-:Y:S01]  /*5bf0*/  @!UP0 UMOV UR4, UR9 ;  /* 0x0000000900048c82 */ /* 0x000fe20008000000 */
[----:B---3--:R-:W-:Y:S02]  /*5c00*/  @!UP0 UISETP.NE.AND UP2, UPT, UR5, 0x1, UPT ;  /* 0x000000010500888c */ /* 0x008fe4000bf45270 */
[----:B------:R-:W-:Y:S01]  /*5c10*/  @!UP0 USHF.R.U32.HI UR4, URZ, UR13, UR4 ;  /* 0x0000000dff048299 */ /* 0x000fe20008011604 */
[----:B------:R-:W-:Y:S02]  /*5c20*/  @!UP0 UMOV UR6, UR7 ;  /* 0x0000000700068c82 */ /* 0x000fe40008000000 */
[----:B----4-:R-:W-:Y:S02]  /*5c30*/  @!UP0 USHF.R.U32.HI UR6, URZ, UR10, UR6 ;  /* 0x0000000aff068299 */ /* 0x010fe40008011606 */
[----:B------:R-:W-:Y:S02]  /*5c40*/  @!UP0 USEL UR7, UR38, UR4, !UP2 ;  /* 0x0000000426078287 */ /* 0x000fe4000d000000 */
[----:B------:R-:W-:Y:S04]  /*5c50*/  @!UP0 USEL UR6, UR37, UR6, !UP1 ;  /* 0x0000000625068287 */ /* 0x000fe8000c800000 */
[----:B------:R-:W-:Y:S02]  /*5c60*/  @!UP0 UIADD3 UR4, UPT, UPT, -UR7, UR6, URZ ;  /* 0x0000000607048290 */ /* 0x000fe4000fffe1ff */
[----:B------:R-:W-:Y:S02]  /*5c70*/  @!UP0 UIADD3 UR6, UPT, UPT, UR7, -UR6, URZ ;  /* 0x8000000607068290 */ /* 0x000fe4000fffe0ff */
[----:B------:R-:W-:Y:S02]  /*5c80*/  @!UP0 UIMAD UR38, UR4, UR5, UR38 ;  /* 0x00000005042682a4 */ /* 0x000fe4000f8e0226 */
[----:B------:R-:W-:Y:S01]  /*5c90*/  @!UP0 UIMAD UR37, UR6, UR14, UR37 ;  /* 0x0000000e062582a4 */ /* 0x000fe2000f8e0225 */
[----:B------:R-:W-:Y:S11]  /*5ca0*/  @!P0 BRA `(.L_x_93) ;  /* 0x00000000007c8947 */ /* 0x000ff60003800000 */
[----:B------:R-:W2:Y:S01]  /*5cb0*/  LDCU.64 UR8, c[0x4][0x80] ;  /* 0x01001000ff0877ac */ /* 0x000ea20008000a00 */
[----:B------:R-:W-:Y:S01]  /*5cc0*/  MOV R2, 0x0 ;  /* 0x0000000000027802 */ /* 0x000fe20000000f00 */
[----:B------:R-:W-:Y:S02]  /*5cd0*/  HFMA2 R12, -RZ, RZ, 0, 5.9604644775390625e-08 ;  /* 0x00000001ff0c7431 */ /* 0x000fe400000001ff */
[----:B------:R-:W-:Y:S01]  /*5ce0*/  IMAD.MOV.U32 R8, RZ, RZ, 0x70 ;  /* 0x00000070ff087424 */ /* 0x000fe200078e00ff */
[----:B------:R3:W4:Y:S01]  /*5cf0*/  LDC.64 R14, c[0x4][R2] ;  /* 0x01000000020e7b82 */ /* 0x0007220000000a00 */
[----:B------:R-:W1:Y:S01]  /*5d00*/  LDCU.64 UR6, c[0x4][0x88] ;  /* 0x01001100ff0677ac */ /* 0x000e620008000a00 */
[----:B------:R-:W-:Y:S01]  /*5d10*/  IMAD.MOV.U32 R13, RZ, RZ, RZ ;  /* 0x000000ffff0d7224 */ /* 0x000fe200078e00ff */
[----:B------:R-:W1:Y:S01]  /*5d20*/  LDCU.64 UR4, c[0x4][0x8] ;  /* 0x01000100ff0477ac */ /* 0x000e620008000a00 */
[----:B--2---:R-:W-:Y:S01]  /*5d30*/  MOV R5, UR9 ;  /* 0x0000000900057c02 */ /* 0x004fe20008000f00 */
[----:B------:R-:W-:Y:S01]  /*5d40*/  IMAD.U32 R4, RZ, RZ, UR8 ;  /* 0x00000008ff047e24 */ /* 0x000fe2000f8e00ff */
[----:B-1----:R-:W-:Y:S01]  /*5d50*/  MOV R7, UR7 ;  /* 0x0000000700077c02 */ /* 0x002fe20008000f00 */
[----:B------:R-:W-:Y:S01]  /*5d60*/  IMAD.U32 R6, RZ, RZ, UR6 ;  /* 0x00000006ff067e24 */ /* 0x000fe2000f8e00ff */
[----:B------:R-:W-:Y:S01]  /*5d70*/  MOV R11, UR5 ;  /* 0x00000005000b7c02 */ /* 0x000fe20008000f00 */
[----:B------:R-:W-:Y:S02]  /*5d80*/  IMAD.U32 R10, RZ, RZ, UR4 ;  /* 0x00000004ff0a7e24 */ /* 0x000fe4000f8e00ff */
[----:B------:R-:W-:Y:S07]  /*5d90*/  LEPC R20, `(.L_x_94) ;  /* 0x000000001014794e */ /* 0x000fee0000000000 */
[----:B---345:R-:W-:Y:S05]  /*5da0*/  CALL.ABS.NOINC R14 ;  /* 0x000000000e007343 */ /* 0x038fea0003c00000 */
.L_x_94:
[----:B------:R-:W1:Y:S01]  /*5db0*/  LDCU.64 UR8, c[0x4][0x80] ;  /* 0x01001000ff0877ac */ /* 0x000e620008000a00 */
[----:B------:R-:W2:Y:S01]  /*5dc0*/  LDC.64 R2, c[0x4][R2] ;  /* 0x0100000002027b82 */ /* 0x000ea20000000a00 */
[----:B------:R-:W-:Y:S02]  /*5dd0*/  HFMA2 R12, -RZ, RZ, 0, 5.9604644775390625e-08 ;  /* 0x00000001ff0c7431 */ /* 0x000fe400000001ff */
[----:B------:R-:W-:Y:S02]  /*5de0*/  IMAD.MOV.U32 R8, RZ, RZ, 0x70 ;  /* 0x00000070ff087424 */ /* 0x000fe400078e00ff */
[----:B------:R-:W-:Y:S01]  /*5df0*/  IMAD.MOV.U32 R13, RZ, RZ, RZ ;  /* 0x000000ffff0d7224 */ /* 0x000fe200078e00ff */
[----:B------:R-:W3:Y:S01]  /*5e00*/  LDCU.64 UR6, c[0x4][0x88] ;  /* 0x01001100ff0677ac */ /* 0x000ee20008000a00 */
[----:B------:R-:W4:Y:S01]  /*5e10*/  LDCU.64 UR4, c[0x4][0x8] ;  /* 0x01000100ff0477ac */ /* 0x000f220008000a00 */
[----:B-1----:R-:W-:Y:S02]  /*5e20*/  MOV R4, UR8 ;  /* 0x0000000800047c02 */ /* 0x002fe40008000f00 */
[----:B------:R-:W-:Y:S02]  /*5e30*/  MOV R5, UR9 ;  /* 0x0000000900057c02 */ /* 0x000fe40008000f00 */
[----:B---3--:R-:W-:Y:S01]  /*5e40*/  MOV R7, UR7 ;  /* 0x0000000700077c02 */ /* 0x008fe20008000f00 */
[----:B------:R-:W-:Y:S01]  /*5e50*/  IMAD.U32 R6, RZ, RZ, UR6 ;  /* 0x00000006ff067e24 */ /* 0x000fe2000f8e00ff */
[----:B----4-:R-:W-:Y:S01]  /*5e60*/  MOV R11, UR5 ;  /* 0x00000005000b7c02 */ /* 0x010fe20008000f00 */
[----:B------:R-:W-:Y:S02]  /*5e70*/  IMAD.U32 R10, RZ, RZ, UR4 ;  /* 0x00000004ff0a7e24 */ /* 0x000fe4000f8e00ff */
[----:B------:R-:W-:Y:S07]  /*5e80*/  LEPC R20, `(.L_x_93) ;  /* 0x000000001014794e */ /* 0x000fee0000000000 */
[----:B--2---:R-:W-:Y:S05]  /*5e90*/  CALL.ABS.NOINC R2 ;  /* 0x0000000002007343 */ /* 0x004fea0003c00000 */
.L_x_93:
[----:B------:R-:W-:Y:S05]  /*5ea0*/  BSYNC.RECONVERGENT B6 ;  /* 0x0000000000067941 */ /* 0x000fea0003800200 */
.L_x_92:
[----:B------:R-:W-:Y:S02]  /*5eb0*/  R2UR UR6, R56 ;  /* 0x00000000380672ca */ /* 0x000fe400000e0000 */
[----:B------:R-:W-:Y:S02]  /*5ec0*/  R2UR UR5, R67 ;  /* 0x00000000430572ca */ /* 0x000fe400000e0000 */
[----:B------:R-:W-:Y:S02]  /*5ed0*/  R2UR UR4, R66 ;  /* 0x00000000420472ca */ /* 0x000fe400000e0000 */
[----:B------:R-:W-:Y:S02]  /*5ee0*/  ISETP.NE.U32.AND P4, PT, R50, RZ, PT ;  /* 0x000000ff3200720c */ /* 0x000fe40003f85070 */
[----:B------:R-:W-:Y:S02]  /*5ef0*/  ISETP.NE.U32.AND P2, PT, RZ, UR54, PT ;  /* 0x00000036ff007c0c */ /* 0x000fe4000bf45070 */
[----:B------:R-:W-:Y:S02]  /*5f00*/  ISETP.NE.AND.EX P4, PT, R51, RZ, PT, P4 ;  /* 0x000000ff3300720c */ /* 0x000fe40003f85340 */
[----:B------:R-:W-:Y:S01]  /*5f10*/  ISETP.NE.AND.EX P2, PT, RZ, UR55, PT, P2 ;  /* 0x00000037ff007c0c */ /* 0x000fe2000bf45320 */
[----:B------:R-:W-:Y:S02]  /*5f20*/  UISETP.NE.AND UP2, UPT, UR6, URZ, UPT ;  /* 0x000000ff0600728c */ /* 0x000fe4000bf45270 */
[----:B------:R-:W-:Y:S04]  /*5f30*/  UISETP.NE.U32.AND UP0, UPT, UR5, URZ, UPT ;  /* 0x000000ff0500728c */ /* 0x000fe8000bf05070 */
[----:B------:R-:W-:Y:S01]  /*5f40*/  UISETP.NE.AND.EX UP1, UPT, UR4, URZ, UPT, UP0 ;  /* 0x000000ff0400728c */ /* 0x000fe2000bf25300 */
[----:B------:R-:W-:Y:S01]  /*5f50*/  PLOP3.LUT P1, PT, PT, PT, UP2, 0x80, 0x8 ;  /* 0x000000000008781c */ /* 0x000fe20003f2f028 */
[----:B------:R-:W-:Y:S03]  /*5f60*/  UPLOP3.LUT UP0, UPT, UPT, UPT, UPT, 0x40, 0x4 ;  /* 0x000000000004789c */ /* 0x000fe60003f0e870 */
[----:B------:R-:W-:Y:S06]  /*5f70*/  @UP2 UPLOP3.LUT UP0, UPT, UPT, UPT, UP1, 0x80, 0x8 ;  /* 0x000000000008289c */ /* 0x000fec0003f0f010 */
[----:B------:R-:W-:Y:S01]  /*5f80*/  PLOP3.LUT P0, PT, PT, PT, UP0, 0x80, 0x8 ;  /* 0x000000000008781c */ /* 0x000fe20003f0f008 */
[----:B------:R-:W-:Y:S01]  /*5f90*/  @!UPT UIADD3 URZ, UPT, UPT, URZ, URZ, URZ ;  /* 0x000000fffffff290 */ /* 0x000fe2000fffe0ff */
[----:B------:R-:W-:Y:S11]  /*5fa0*/  BRA.U !UP1, `(.L_x_95) ;  /* 0x0000000109407547 */ /* 0x000ff6000b800000 */
[----:B------:R-:W-:Y:S01]  /*5fb0*/  UISETP.NE.U32.AND UP0, UPT, UR54, URZ, UPT ;  /* 0x000000ff3600728c */ /* 0x000fe2000bf05070 */
[----:B------:R-:W-:Y:S01]  /*5fc0*/  R2UR UR6, R67 ;  /* 0x00000000430672ca */ /* 0x000fe200000e0000 */
[----:B------:R-:W2:Y:S01]  /*5fd0*/  LDCU.64 UR8, c[0x0][0x358] ;  /* 0x00006b00ff0877ac */ /* 0x000ea20008000a00 */
[----:B------:R-:W-:Y:S02]  /*5fe0*/  HFMA2 R53, -RZ, RZ, 0, 5.9604644775390625e-08 ;  /* 0x00000001ff357431 */ /* 0x000fe400000001ff */
[----:B-1----:R-:W-:Y:S01]  /*5ff0*/  IMAD.MOV.U32 R0, RZ, RZ, 0x1 ;  /* 0x00000001ff007424 */ /* 0x002fe200078e00ff */
[----:B------:R-:W-:Y:S06]  /*6000*/  UISETP.NE.AND.EX UP0, UPT, UR55, URZ, UPT, UP0 ;  /* 0x000000ff3700728c */ /* 0x000fec000bf05300 */
[----:B------:R-:W-:Y:S05]  /*6010*/  PLOP3.LUT P3, PT, PT, PT, UP0, 0x80, 0x8 ;  /* 0x000000000008781c */ /* 0x000fea0003f6f008 */
[----:B------:R-:W1:Y:S01]  /*6020*/  @UP0 LDCU.64 UR4, c[0x0][0x888] ;  /* 0x00011100ff0407ac */ /* 0x000e620008000a00 */
[----:B------:R-:W-:Y:S07]  /*6030*/  @UP0 UIMAD UR6, UR36, UR6, URZ ;  /* 0x00000006240602a4 */ /* 0x000fee000f8e02ff */
[----:B------:R-:W-:Y:S01]  /*6040*/  @!P3 PRMT R53, R0, 0x7610, R53 ;  /* 0x000076100035b816 */ /* 0x000fe20000000035 */
[----:B-1----:R-:W-:Y:S06]  /*6050*/  @UP0 UIMAD.WIDE UR4, UR6, 0x4, UR4 ;  /* 0x00000004060408a5 */ /* 0x002fec000f8e0204 */
[----:B------:R-:W-:Y:S02]  /*6060*/  IMAD.U32 R2, RZ, RZ, UR4 ;  /* 0x00000004ff027e24 */ /* 0x000fe4000f8e00ff */
[----:B------:R-:W-:Y:S03]  /*6070*/  IMAD.U32 R3, RZ, RZ, UR5 ;  /* 0x00000005ff037e24 */ /* 0x000fe6000f8e00ff */
[----:B------:R-:W1:Y:S02]  /*6080*/  @!UP0 LDCU UR4, c[0x0][0x880] ;  /* 0x00011000ff0487ac */ /* 0x000e640008000800 */
[----:B--2--5:R2:W5:Y:S02]  /*6090*/  @P3 LDG.E R27, desc[UR8][R2.64] ;  /* 0x00000008021b3981 */ /* 0x024564000c1e1900 */
[----:B-12---:R-:W-:Y:S02]  /*60a0*/  @!P3 MOV R27, UR4 ;  /* 0x00000004001bbc02 */ /* 0x006fe40008000f00 */
.L_x_95:
[----:B------:R-:W-:Y:S05]  /*60b0*/  @!P4 BRA `(.L_x_96) ;  /* 0x000000000024c947 */ /* 0x000fea0003800000 */
[----:B------:R-:W-:Y:S01]  /*60c0*/  ISETP.NE.U32.AND P3, PT, R48, RZ, PT ;  /* 0x000000ff3000720c */ /* 0x000fe20003f65070 */
[----:B------:R-:W2:Y:S03]  /*60d0*/  LDCU.64 UR4, c[0x0][0x358] ;  /* 0x00006b00ff0477ac */ /* 0x000ea60008000a00 */
[----:B------:R-:W-:Y:S11]  /*60e0*/  ISETP.NE.AND.EX P3, PT, R49, RZ, PT, P3 ;  /* 0x000000ff3100720c */ /* 0x000ff60003f65330 */
[----:B------:R-:W-:Y:S02]  /*60f0*/  @!UPT UIADD3 URZ, UPT, UPT, URZ, URZ, URZ ;  /* 0x000000fffffff290 */ /* 0x000fe4000fffe0ff */
[----:B------:R-:W3:Y:S01]  /*6100*/  @P3 LDC.64 R2, c[0x0][0x8a8] ;  /* 0x00022a00ff023b82 */ /* 0x000ee20000000a00 */
[----:B-1----:R-:W-:Y:S04]  /*6110*/  @P3 IMAD R0, R50, UR36, RZ ;  /* 0x0000002432003c24 */ /* 0x002fe8000f8e02ff */
[----:B---3--:R-:W-:Y:S05]  /*6120*/  @P3 IMAD.WIDE R2, R0, 0x4, R2 ;  /* 0x0000000400023825 */ /* 0x008fea00078e0202 */
[----:B--2--5:R2:W5:Y:S02]  /*6130*/  @P3 LDG.E R24, desc[UR4][R2.64] ;  /* 0x0000000402183981 */ /* 0x024564000c1e1900 */
[----:B--2---:R-:W3:Y:S02]  /*6140*/  @!P3 LDC R24, c[0x0][0x8a0] ;  /* 0x00022800ff18bb82 */ /* 0x004ee40000000800 */
.L_x_96:
[----:B-----5:R-:W-:Y:S01]  /*6150*/  FSETP.NEU.AND P3, PT, R27, RZ, PT ;  /* 0x000000ff1b00720b */ /* 0x020fe20003f6d000 */
[----:B------:R-:W-:Y:S01]  /*6160*/  IMAD.SHL.U32 R74, R52, 0x4, RZ ;  /* 0x00000004344a7824 */ /* 0x000fe200078e00ff */
[----:B------:R-:W-:Y:S01]  /*6170*/  SEL R4, RZ, 0xffffffff, P2 ;  /* 0xffffffffff047807 */ /* 0x000fe20001000000 */
[----:B------:R-:W-:Y:S01]  /*6180*/  BSSY B1, `(.L_x_97) ;  /* 0x0000044000017945 */ /* 0x000fe20003800000 */
[----:B------:R-:W-:Y:S01]  /*6190*/  @P1 LOP3.LUT P2, RZ, R53, 0xff, RZ, 0xc0, !PT ;  /* 0x000000ff35ff1812 */ /* 0x000fe2000784c0ff */
[----:B------:R-:W-:Y:S01]  /*61a0*/  VIADD R70, R74, UR44 ;  /* 0x0000002c4a467c36 */ /* 0x000fe20008000000 */
[----:B-1----:R-:W-:Y:S01]  /*61b0*/  @P1 SEL R0, RZ, 0xffffffff, P3 ;  /* 0xffffffffff001807 */ /* 0x002fe20001800000 */
[----:B------:R-:W-:Y:S01]  /*61c0*/  IMAD.MOV.U32 R75, RZ, RZ, 0x1 ;  /* 0x00000001ff4b7424 */ /* 0x000fe200078e00ff */
[----:B------:R-:W-:Y:S01]  /*61d0*/  LOP3.LUT R62, R62, 0x1, RZ, 0x3c, !PT ;  /* 0x000000013e3e7812 */ /* 0x000fe200078e3cff */
[----:B------:R-:W-:Y:S01]  /*61e0*/  IMAD.MOV.U32 R73, RZ, RZ, RZ ;  /* 0x000000ffff497224 */ /* 0x000fe200078e00ff */
[----:B------:R-:W-:Y:S02]  /*61f0*/  @P0 SEL R0, R4, R0, !P2 ;  /* 0x0000000004000207 */ /* 0x000fe40005000000 */
[----:B------:R-:W-:Y:S02]  /*6200*/  CS2R R38, SRZ ;  /* 0x0000000000267805 */ /* 0x000fe4000001ff00 */
[----:B------:R-:W-:Y:S02]  /*6210*/  LEA R26, R22, UR44, 0x3 ;  /* 0x0000002c161a7c11 */ /* 0x000fe4000f8e18ff */
[----:B------:R-:W-:Y:S02]  /*6220*/  CS2R R36, SRZ ;  /* 0x0000000000247805 */ /* 0x000fe4000001ff00 */
[----:B------:R-:W-:Y:S02]  /*6230*/  @P1 LOP3.LUT R0, R0, 0x1, RZ, 0xc0, !PT ;  /* 0x0000000100001812 */ /* 0x000fe400078ec0ff */
[----:B------:R-:W-:Y:S02]  /*6240*/  CS2R R34, SRZ ;  /* 0x0000000000227805 */ /* 0x000fe4000001ff00 */
[----:B------:R-:W-:Y:S02]  /*6250*/  SHF.L.U32 R2, R61, 0x1f, RZ ;  /* 0x0000001f3d027819 */ /* 0x000fe400000006ff */
[----:B------:R-:W-:Y:S02]  /*6260*/  CS2R R32, SRZ ;  /* 0x0000000000207805 */ /* 0x000fe4000001ff00 */
[----:B------:R-:W-:Y:S02]  /*6270*/  ISETP.NE.U32.OR P6, PT, R0, 0x1, !P1 ;  /* 0x000000010000780c */ /* 0x000fe40004fc5470 */
[----:B------:R-:W-:Y:S02]  /*6280*/  CS2R R42, SRZ ;  /* 0x00000000002a7805 */ /* 0x000fe4000001ff00 */
[----:B------:R-:W-:Y:S02]  /*6290*/  PLOP3.LUT P2, PT, PT, PT, UP1, 0x80, 0x8 ;  /* 0x000000000008781c */ /* 0x000fe40003f4f018 */
[----:B------:R-:W-:Y:S02]  /*62a0*/  CS2R R40, SRZ ;  /* 0x0000000000287805 */ /* 0x000fe4000001ff00 */
[----:B------:R-:W-:Y:S02]  /*62b0*/  LEA.HI R25, R22, R22, RZ, 0x1 ;  /* 0x0000001616197211 */ /* 0x000fe400078f08ff */
[----:B------:R-:W-:Y:S02]  /*62c0*/  CS2R R46, SRZ ;  /* 0x00000000002e7805 */ /* 0x000fe4000001ff00 */
[----:B------:R-:W-:Y:S02]  /*62d0*/  LOP3.LUT P4, R58, R53, 0xff, RZ, 0xc0, !PT ;  /* 0x000000ff353a7812 */ /* 0x000fe4000788c0ff */
[----:B------:R-:W-:Y:S02]  /*62e0*/  CS2R R44, SRZ ;  /* 0x00000000002c7805 */ /* 0x000fe4000001ff00 */
[----:B------:R-:W-:Y:S01]  /*62f0*/  SEL R3, RZ, 0xffffffff, P3 ;  /* 0xffffffffff037807 */ /* 0x000fe20001800000 */
[----:B------:R-:W-:Y:S01]  /*6300*/  VIADD R71, R70, 0x400 ;  /* 0x0000040046477836 */ /* 0x000fe20000000000 */
[----:B------:R-:W-:Y:S01]  /*6310*/  P2R R68, PR, RZ, 0x40 ;  /* 0x00000040ff447803 */ /* 0x000fe20000000000 */
[----:B------:R-:W-:Y:S01]  /*6320*/  IMAD.IADD R69, R63, 0x1, R70 ;  /* 0x000000013f457824 */ /* 0x000fe200078e0246 */
[----:B------:R-:W-:Y:S02]  /*6330*/  @P6 SHF.L.U32 R0, R62, 0x1f, RZ ;  /* 0x0000001f3e006819 */ /* 0x000fe400000006ff */
[----:B------:R-:W-:Y:S02]  /*6340*/  @P2 SEL R3, R4, R3, !P4 ;  /* 0x0000000304032207 */ /* 0x000fe40006000000 */
[----:B------:R1:W2:Y:S02]  /*6350*/  @P6 SYNCS.PHASECHK.TRANS64.TRYWAIT P1, [UR44+0x40], R0 ;  /* 0x00004000ff0065a7 */ /* 0x0002a4000802112c */
[----:B------:R-:W-:Y:S04]  /*6360*/  LOP3.LUT R3, R3, 0x1, RZ, 0xc0, !PT ;  /* 0x0000000103037812 */ /* 0x000fe800078ec0ff */
[----:B------:R-:W-:Y:S04]  /*6370*/  ISETP.NE.U32.AND P5, PT, R3, 0x1, PT ;  /* 0x000000010300780c */ /* 0x000fe80003fa5070 */
[----:B------:R-:W-:Y:S01]  /*6380*/  P2R R76, PR, RZ, 0x20 ;  /* 0x00000020ff4c7803 */ /* 0x000fe20000000000 */
[----:B------:R4:W3:Y:S01]  /*6390*/  SYNCS.PHASECHK.TRANS64.TRYWAIT P0, [R26+URZ+0xb0], R2 ;  /* 0x0000b0021a0075a7 */ /* 0x0008e200080011ff */
[C---:B-1----:R-:W-:Y:S01]  /*63a0*/  IMAD.SHL.U32 R0, R25.reuse, 0x40, RZ ;  /* 0x0000004019007824 */ /* 0x042fe200078e00ff */
[----:B------:R-:W-:Y:S04]  /*63b0*/  LOP3.LUT R25, R25, 0xffe, RZ, 0xc0, !PT ;  /* 0x00000ffe19197812 */ /* 0x000fe800078ec0ff */
[----:B------:R-:W-:Y:S01]  /*63c0*/  LOP3.LUT R0, R0, 0xffffff80, RZ, 0xc0, !PT ;  /* 0xffffff8000007812 */ /* 0x000fe200078ec0ff */
[----:B------:R-:W-:Y:S04]  /*63d0*/  IMAD.IADD R25, R22, 0x1, -R25 ;  /* 0x0000000116197824 */ /* 0x000fe800078e0a19 */
[----:B------:R-:W-:Y:S04]  /*63e0*/  IMAD.IADD R0, R23, 0x1, R0 ;  /* 0x0000000117007824 */ /* 0x000fe800078e0200 */
[----:B------:R-:W-:Y:S01]  /*63f0*/  IMAD R25, R25, 0x100000, R0 ;  /* 0x0010000019197824 */ /* 0x000fe200078e0200 */
[----:B--2---:R-:W-:Y:S01]  /*6400*/  @P6 SEL R75, RZ, 0x1, !P1 ;  /* 0x00000001ff4b6807 */ /* 0x004fe20004800000 */
[----:B----4-:R-:W-:Y:S06]  /*6410*/  @!P6 BRA `(.L_x_98) ;  /* 0x000000000068e947 */ /* 0x010fec0003800000 */
[C---:B------:R-:W-:Y:S01]  /*6420*/  @P5 IMAD R5, R64.reuse, 0x4, R71 ;  /* 0x0000000440055824 */ /* 0x040fe200078e0247 */
[----:B------:R-:W-:Y:S01]  /*6430*/  ISETP.NE.AND P1, PT, R75, RZ, PT ;  /* 0x000000ff4b00720c */ /* 0x000fe20003f25270 */
[----:B------:R-:W-:Y:S01]  /*6440*/  @P5 IMAD R4, R64, 0x4, R70 ;  /* 0x0000000440045824 */ /* 0x000fe200078e0246 */
[----:B------:R-:W-:Y:S01]  /*6450*/  BSSY B0, `(.L_x_99) ;  /* 0x000000e000007945 */ /* 0x000fe20003800000 */
[----:B------:R-:W-:Y:S01]  /*6460*/  IMAD.MOV.U32 R38, RZ, RZ, RZ ;  /* 0x000000ffff267224 */ /* 0x000fe200078e00ff */
[----:B------:R-:W-:Y:S01]  /*6470*/  CS2R R34, SRZ ;  /* 0x0000000000227805 */ /* 0x000fe2000001ff00 */
[----:B------:R-:W-:Y:S01]  /*6480*/  @P5 IMAD.IADD R5, R63, 0x1, R5 ;  /* 0x000000013f055824 */ /* 0x000fe200078e0205 */
[----:B------:R-:W-:Y:S02]  /*6490*/  CS2R R32, SRZ ;  /* 0x0000000000207805 */ /* 0x000fe4000001ff00 */
[----:B------:R-:W-:Y:S02]  /*64a0*/  CS2R R36, SRZ ;  /* 0x0000000000247805 */ /* 0x000fe4000001ff00 */
[----:B------:R-:W-:Y:S02]  /*64b0*/  CS2R R46, SRZ ;  /* 0x00000000002e7805 */ /* 0x000fe4000001ff00 */
[----:B------:R-:W-:Y:S02]  /*64c0*/  CS2R R44, SRZ ;  /* 0x00000000002c7805 */ /* 0x000fe4000001ff00 */
[----:B------:R-:W-:Y:S02]  /*64d0*/  CS2R R42, SRZ ;  /* 0x00000000002a7805 */ /* 0x000fe4000001ff00 */
[----:B------:R-:W-:Y:S01]  /*64e0*/  CS2R R40, SRZ ;  /* 0x0000000000287805 */ /* 0x000fe2000001ff00 */
[----:B------:R-:W-:Y:S06]  /*64f0*/  @P1 BRA `(.L_x_100) ;  /* 0x00000000000c1947 */ /* 0x000fec0003800000 */
[----:B------:R-:W-:Y:S04]  /*6500*/  SHF.L.U32 R3, R62, 0x1f, RZ ;  /* 0x0000001f3e037819 */ /* 0x000fe800000006ff */
[----:B------:R-:W1:Y:S02]  /*6510*/  SYNCS.PHASECHK.TRANS64.TRYWAIT P1, [UR44+0x40], R3 ;  /* 0x00004003ff0075a7 */ /* 0x000e64000802112c */
[----:B-1----:R-:W-:Y:S05]  /*6520*/  @!P1 BRA `(.L_x_101) ;  /* 0x0000003000949947 */ /* 0x002fea0003800000 */
.L_x_100:
[----:B------:R-:W-:Y:S05]  /*6530*/  BSYNC B0 ;  /* 0x0000000000007941 */ /* 0x000fea0003800000 */
.L_x_99:
[----:B------:R-:W-:Y:S01]  /*6540*/  ISETP.NE.AND P1, PT, R76, RZ, PT ;  /* 0x000000ff4c00720c */ /* 0x000fe20003f25270 */
[----:B------:R-:W-:Y:S11]  /*6550*/  HFMA2 R73, -RZ, RZ, 0, 5.9604644775390625e-08 ;  /* 0x00000001ff497431 */ /* 0x000ff600000001ff */
[----:B------:R-:W-:Y:S01]  /*6560*/  @!UPT UIADD3 URZ, UPT, UPT, URZ, URZ, URZ ;  /* 0x000000fffffff290 */ /* 0x000fe2000fffe0ff */
[----:B------:R-:W-:Y:S05]  /*6570*/  @P1 WARPSYNC.ALL ;  /* 0x0000000000001948 */ /* 0x000fea0003800000 */
[----:B------:R2:W4:Y:S04]  /*6580*/  @P1 LDSM.16.M88.4 R32, [R4+0x400] ;  /* 0x000400000420183b */ /* 0x0005280000000200 */
[----:B------:R2:W1:Y:S04]  /*6590*/  @P1 LDSM.16.M88.4 R36, [R5] ;  /* 0x000000000524183b */ /* 0x0004680000000200 */
[----:B------:R2:W1:Y:S04]  /*65a0*/  @P1 LDSM.16.M88.4 R44, [R74+UR44+0x400] ;  /* 0x0004002c4a2c183b */ /* 0x0004680008000200 */
[----:B------:R2:W1:Y:S02]  /*65b0*/  @P1 LDSM.16.M88.4 R40, [R69+0x400] ;  /* 0x000400004528183b */ /* 0x0004640000000200 */
.L_x_98:
[----:B------:R-:W-:Y:S05]  /*65c0*/  BSYNC B1 ;  /* 0x0000000000017941 */ /* 0x000fea0003800000 */
.L_x_97:
[----:B-1----:R-:W-:Y:S04]  /*65d0*/  SHF.R.U32.HI R0, RZ, 0x15, R25 ;  /* 0x00000015ff007819 */ /* 0x002fe80000011619 */
[----:B------:R-:W-:Y:S01]  /*65e0*/  LOP3.LUT P1, RZ, R0, 0x3, R54, 0x48, !PT ;  /* 0x0000000300ff7812 */ /* 0x000fe20007824836 */
[----:B------:R-:W-:Y:S01]  /*65f0*/  @!UPT UIADD3 URZ, UPT, UPT, URZ, URZ, URZ ;  /* 0x000000fffffff290 */ /* 0x000fe2000fffe0ff */
[----:B---3--:R-:W-:Y:S11]  /*6600*/  @P0 BRA `(.L_x_102) ;  /* 0x0000000000080947 */ /* 0x008ff60003800000 */
[----:B------:R-:W1:Y:S02]  /*6610*/  SYNCS.PHASECHK.TRANS64.TRYWAIT P0, [R26+URZ+0xb0], R2 ;  /* 0x0000b0021a0075a7 */ /* 0x000e6400080011ff */
[----:B-1----:R-:W-:Y:S05]  /*6620*/  @!P0 BRA `(.L_x_103) ;  /* 0x00000030006c8947 */ /* 0x002fea0003800000 */
.L_x_102:
[----:B------:R-:W-:Y:S05]  /*6630*/  @!P1 BRA `(.L_x_104) ;  /* 0x0000000000409947 */ /* 0x000fea0003800000 */
[----:B------:R-:W2:Y:S01]  /*6640*/  LDCU.64 UR8, c[0x4][0x70] ;  /* 0x01000e00ff0877ac */ /* 0x000ea20008000a00 */
[----:B------:R-:W-:Y:S01]  /*6650*/  MOV R3, 0x0 ;  /* 0x0000000000037802 */ /* 0x000fe20000000f00 */
[----:B------:R-:W-:Y:S02]  /*6660*/  HFMA2 R12, -RZ, RZ, 0, 5.9604644775390625e-08 ;  /* 0x00000001ff0c7431 */ /* 0x000fe400000001ff */
[----:B------:R-:W-:Y:S02]  /*6670*/  IMAD.MOV.U32 R8, RZ, RZ, 0x192 ;  /* 0x00000192ff087424 */ /* 0x000fe400078e00ff */
[----:B------:R-:W-:Y:S01]  /*6680*/  IMAD.MOV.U32 R13, RZ, RZ, RZ ;  /* 0x000000ffff0d7224 */ /* 0x000fe200078e00ff */
[----:B------:R-:W3:Y:S01]  /*6690*/  LDCU.64 UR6, c[0x4][0x78] ;  /* 0x01000f00ff0677ac */ /* 0x000ee20008000a00 */
[----:B-1----:R-:W1:Y:S01]  /*66a0*/  LDC.64 R2, c[0x4][R3] ;  /* 0x0100000003027b82 */ /* 0x002e620000000a00 */
[----:B------:R-:W5:Y:S01]  /*66b0*/  LDCU.64 UR4, c[0x4][0x10] ;  /* 0x01000200ff0477ac */ /* 0x000f620008000a00 */
[----:B--2---:R-:W-:Y:S01]  /*66c0*/  MOV R5, UR9 ;  /* 0x0000000900057c02 */ /* 0x004fe20008000f00 */
[----:B------:R-:W-:Y:S01]  /*66d0*/  IMAD.U32 R4, RZ, RZ, UR8 ;  /* 0x00000008ff047e24 */ /* 0x000fe2000f8e00ff */
[----:B---3--:R-:W-:Y:S01]  /*66e0*/  MOV R7, UR7 ;  /* 0x0000000700077c02 */ /* 0x008fe20008000f00 */
[----:B------:R-:W-:Y:S01]  /*66f0*/  IMAD.U32 R6, RZ, RZ, UR6 ;  /* 0x00000006ff067e24 */ /* 0x000fe2000f8e00ff */
[----:B-----5:R-:W-:Y:S01]  /*6700*/  MOV R11, UR5 ;  /* 0x00000005000b7c02 */ /* 0x020fe20008000f00 */
[----:B------:R-:W-:Y:S02]  /*6710*/  IMAD.U32 R10, RZ, RZ, UR4 ;  /* 0x00000004ff0a7e24 */ /* 0x000fe4000f8e00ff */
[----:B------:R-:W-:Y:S07]  /*6720*/  LEPC R20, `(.L_x_104) ;  /* 0x000000001014794e */ /* 0x000fee0000000000 */
[----:B-1--4-:R-:W-:Y:S05]  /*6730*/  CALL.ABS.NOINC R2 ;  /* 0x0000000002007343 */ /* 0x012fea0003c00000 */
.L_x_104:
[----:B------:R-:W-:Y:S01]  /*6740*/  LOP3.LUT R20, R44, 0xffffe000, RZ, 0xc0, !PT ;  /* 0xffffe0002c147812 */ /* 0x000fe200078ec0ff */
[----:B------:R-:W-:Y:S05]  /*6750*/  WARPSYNC.ALL ;  /* 0x0000000000007948 */ /* 0x000fea0003800000 */
[----:B------:R-:W-:Y:S01]  /*6760*/  R2UR UR4, R25 ;  /* 0x00000000190472ca */ /* 0x000fe200000e0000 */
[----:B------:R-:W-:Y:S01]  /*6770*/  IMAD.SHL.U32 R77, R64, 0x4, RZ ;  /* 0x00000004404d7824 */ /* 0x000fe200078e00ff */
[----:B------:R-:W-:Y:S01]  /*6780*/  LOP3.LUT R21, R45, 0xffffe000, RZ, 0xc0, !PT ;  /* 0xffffe0002d157812 */ /* 0x000fe200078ec0ff */
[----:B------:R-:W-:Y:S01]  /*6790*/  BSSY.RECONVERGENT B0, `(.L_x_105) ;  /* 0x0000059000007945 */ /* 0x000fe20003800200 */
[----:B------:R-:W-:Y:S02]  /*67a0*/  ISETP.NE.AND P0, PT, R65, RZ, PT ;  /* 0x000000ff4100720c */ /* 0x000fe40003f05270 */
[----:B------:R-:W-:Y:S05]  /*67b0*/  IADD3 R71, PT, PT, R71, R77, RZ ;  /* 0x0000004d47477210 */ /* 0x000fea0007ffe0ff */
[----:B------:R-:W-:Y:S02]  /*67c0*/  IMAD.IADD R72, R63, 0x1, R71 ;  /* 0x000000013f487824 */ /* 0x000fe400078e0247 */
[----:B--2---:R-:W2:Y:S02]  /*67d0*/  LDTM.16dp128bit.x8 R4, tmem[UR4] ;  /* 0x00000004000479ee */ /* 0x004ea40008180000 */
[C---:B--2---:R-:W-:Y:S01]  /*67e0*/  FMUL R0, R24.reuse, R4 ;  /* 0x0000000418007220 */ /* 0x044fe20000400000 */
[C---:B-1----:R-:W-:Y:S01]  /*67f0*/  FMUL R2, R24.reuse, R5 ;  /* 0x0000000518027220 */ /* 0x042fe20000400000 */
[C---:B------:R-:W-:Y:S01]  /*6800*/  FMUL R3, R24.reuse, R6 ;  /* 0x0000000618037220 */ /* 0x040fe20000400000 */
[----:B------:R-:W-:Y:S01]  /*6810*/  FMUL R4, R24, R8 ;  /* 0x0000000818047220 */ /* 0x000fe20000400000 */
[C---:B------:R-:W-:Y:S01]  /*6820*/  FFMA R28, R27.reuse, R20, R0 ;  /* 0x000000141b1c7223 */ /* 0x040fe20000000000 */
[----:B------:R-:W-:Y:S01]  /*6830*/  LOP3.LUT R0, R46, 0xffffe000, RZ, 0xc0, !PT ;  /* 0xffffe0002e007812 */ /* 0x000fe200078ec0ff */
[----:B------:R-:W-:Y:S01]  /*6840*/  FFMA R29, R27, R21, R2 ;  /* 0x000000151b1d7223 */ /* 0x000fe20000000002 */
[----:B------:R-:W-:Y:S01]  /*6850*/  LOP3.LUT R2, R47, 0xffffe000, RZ, 0xc0, !PT ;  /* 0xffffe0002f027812 */ /* 0x000fe200078ec0ff */
[C---:B------:R-:W-:Y:S01]  /*6860*/  FMUL R5, R24.reuse, R9 ;  /* 0x0000000918057220 */ /* 0x040fe20000400000 */
[----:B------:R-:W-:Y:S01]  /*6870*/  F2FP.TF32.F32.PACK_B R28, R28 ;  /* 0x0000001cff1c723e */ /* 0x000fe200024050ff */
[C---:B------:R-:W-:Y:S01]  /*6880*/  FMUL R8, R24.reuse, R12 ;  /* 0x0000000c18087220 */ /* 0x040fe20000400000 */
[----:B------:R-:W-:Y:S01]  /*6890*/  F2FP.TF32.F32.PACK_B R29, R29 ;  /* 0x0000001dff1d723e */ /* 0x000fe200024050ff */
[C---:B------:R-:W-:Y:S01]  /*68a0*/  FMUL R9, R24.reuse, R13 ;  /* 0x0000000d18097220 */ /* 0x040fe20000400000 */
[----:B------:R-:W-:Y:S01]  /*68b0*/  FMUL R12, R24, R16 ;  /* 0x00000010180c7220 */ /* 0x000fe20000400000 */
[----:B------:R-:W-:Y:S01]  /*68c0*/  LOP3.LUT R16, R40, 0xffffe000, RZ, 0xc0, !PT ;  /* 0xffffe00028107812 */ /* 0x000fe200078ec0ff */
[C---:B------:R-:W-:Y:S01]  /*68d0*/  FMUL R7, R24.reuse, R7 ;  /* 0x0000000718077220 */ /* 0x040fe20000400000 */
[----:B------:R-:W-:Y:S01]  /*68e0*/  FMUL R13, R24, R17 ;  /* 0x00000011180d7220 */ /* 0x000fe20000400000 */
[----:B------:R-:W-:Y:S01]  /*68f0*/  LOP3.LUT R17, R41, 0xffffe000, RZ, 0xc0, !PT ;  /* 0xffffe00029117812 */ /* 0x000fe200078ec0ff */
[----:B------:R-:W-:Y:S01]  /*6900*/  FFMA R30, R27, R0, R3 ;  /* 0x000000001b1e7223 */ /* 0x000fe20000000003 */
[----:B------:R-:W-:Y:S01]  /*6910*/  LOP3.LUT R0, R42, 0xffffe000, RZ, 0xc0, !PT ;  /* 0xffffe0002a007812 */ /* 0x000fe200078ec0ff */
[----:B------:R-:W-:Y:S01]  /*6920*/  FMUL R6, R24, R10 ;  /* 0x0000000a18067220 */ /* 0x000fe20000400000 */
[----:B----4-:R-:W-:Y:S01]  /*6930*/  LOP3.LUT R3, R33, 0xffffe000, RZ, 0xc0, !PT ;  /* 0xffffe00021037812 */ /* 0x010fe200078ec0ff */
[----:B------:R-:W-:Y:S01]  /*6940*/  FFMA R31, R27, R2, R7 ;  /* 0x000000021b1f7223 */ /* 0x000fe20000000007 */
[----:B------:R-:W-:Y:S01]  /*6950*/  LOP3.LUT R2, R43, 0xffffe000, RZ, 0xc0, !PT ;  /* 0xffffe0002b027812 */ /* 0x000fe200078ec0ff */
[C---:B------:R-:W-:Y:S01]  /*6960*/  FFMA R4, R27.reuse, R16, R4 ;  /* 0x000000101b047223 */ /* 0x040fe20000000004 */
[----:B------:R-:W-:Y:S01]  /*6970*/  LOP3.LUT R16, R34, 0xffffe000, RZ, 0xc0, !PT ;  /* 0xffffe00022107812 */ /* 0x000fe200078ec0ff */
[C---:B------:R-:W-:Y:S01]  /*6980*/  FFMA R5, R27.reuse, R17, R5 ;  /* 0x000000111b057223 */ /* 0x040fe20000000005 */
[----:B------:R-:W-:Y:S01]  /*6990*/  F2FP.TF32.F32.PACK_B R30, R30 ;  /* 0x0000001eff1e723e */ /* 0x000fe200024050ff */
[C---:B------:R-:W-:Y:S01]  /*69a0*/  FFMA R6, R27.reuse, R0, R6 ;  /* 0x000000001b067223 */ /* 0x040fe20000000006 */
[----:B------:R-:W-:Y:S01]  /*69b0*/  LOP3.LUT R0, R32, 0xffffe000, RZ, 0xc0, !PT ;  /* 0xffffe00020007812 */ /* 0x000fe200078ec0ff */
[C---:B------:R-:W-:Y:S01]  /*69c0*/  FMUL R11, R24.reuse, R11 ;  /* 0x0000000b180b7220 */ /* 0x040fe20000400000 */
[----:B------:R-:W-:Y:S01]  /*69d0*/  F2FP.TF32.F32.PACK_B R31, R31 ;  /* 0x0000001fff1f723e */ /* 0x000fe200024050ff */
[----:B------:R-:W-:Y:S01]  /*69e0*/  FMUL R10, R24, R14 ;  /* 0x0000000e180a7220 */ /* 0x000fe20000400000 */
[----:B------:R-:W-:Y:S01]  /*69f0*/  F2FP.TF32.F32.PACK_B R4, R4 ;  /* 0x00000004ff04723e */ /* 0x000fe200024050ff */
[----:B------:R-:W-:Y:S01]  /*6a00*/  FFMA R7, R27, R2, R11 ;  /* 0x000000021b077223 */ /* 0x000fe2000000000b */
[----:B------:R-:W-:Y:S01]  /*6a10*/  LOP3.LUT R2, R35, 0xffffe000, RZ, 0xc0, !PT ;  /* 0xffffe00023027812 */ /* 0x000fe200078ec0ff */
[C---:B------:R-:W-:Y:S01]  /*6a20*/  FFMA R8, R27.reuse, R0, R8 ;  /* 0x000000001b087223 */ /* 0x040fe20000000008 */
[----:B------:R-:W-:Y:S01]  /*6a30*/  LOP3.LUT R0, R36, 0xffffe000, RZ, 0xc0, !PT ;  /* 0xffffe00024007812 */ /* 0x000fe200078ec0ff */
[----:B------:R1:W-:Y:S01]  /*6a40*/  STSM.16.M88.4 [R70+0x400], R28 ;  /* 0x0004001c46007844 */ /* 0x0003e20000000200 */
[----:B------:R-:W-:Y:S01]  /*6a50*/  F2FP.TF32.F32.PACK_B R5, R5 ;  /* 0x00000005ff05723e */ /* 0x000fe200024050ff */
[----:B------:R-:W-:Y:S01]  /*6a60*/  FMUL R15, R24, R15 ;  /* 0x0000000f180f7220 */ /* 0x000fe20000400000 */
[----:B------:R-:W-:Y:S01]  /*6a70*/  F2FP.TF32.F32.PACK_B R6, R6 ;  /* 0x00000006ff06723e */ /* 0x000fe200024050ff */
[C---:B------:R-:W-:Y:S01]  /*6a80*/  FFMA R9, R27.reuse, R3, R9 ;  /* 0x000000031b097223 */ /* 0x040fe20000000009 */
[C---:B------:R-:W-:Y:S01]  /*6a90*/  FFMA R10, R27.reuse, R16, R10 ;  /* 0x000000101b0a7223 */ /* 0x040fe2000000000a */
[----:B------:R-:W-:Y:S01]  /*6aa0*/  FFMA R11, R27, R2, R15 ;  /* 0x000000021b0b7223 */ /* 0x000fe2000000000f */
[----:B------:R-:W-:Y:S01]  /*6ab0*/  LOP3.LUT R2, R37, 0xffffe000, RZ, 0xc0, !PT ;  /* 0xffffe00025027812 */ /* 0x000fe200078ec0ff */
[----:B------:R-:W-:Y:S01]  /*6ac0*/  FFMA R12, R27, R0, R12 ;  /* 0x000000001b0c7223 */ /* 0x000fe2000000000c */
[----:B------:R-:W-:Y:S01]  /*6ad0*/  LOP3.LUT R3, R38, 0xffffe000, RZ, 0xc0, !PT ;  /* 0xffffe00026037812 */ /* 0x000fe200078ec0ff */
[C---:B------:R-:W-:Y:S01]  /*6ae0*/  FMUL R14, R24.reuse, R18 ;  /* 0x00000012180e7220 */ /* 0x040fe20000400000 */
[----:B------:R-:W-:Y:S01]  /*6af0*/  LOP3.LUT R0, R39, 0xffffe000, RZ, 0xc0, !PT ;  /* 0xffffe00027007812 */ /* 0x000fe200078ec0ff */
[----:B------:R-:W-:Y:S01]  /*6b00*/  FMUL R19, R24, R19 ;  /* 0x0000001318137220 */ /* 0x000fe20000400000 */
[----:B------:R-:W-:Y:S01]  /*6b10*/  F2FP.TF32.F32.PACK_B R7, R7 ;  /* 0x00000007ff07723e */ /* 0x000fe200024050ff */
[C---:B------:R-:W-:Y:S01]  /*6b20*/  FFMA R13, R27.reuse, R2, R13 ;  /* 0x000000021b0d7223 */ /* 0x040fe2000000000d */
[C---:B------:R-:W-:Y:S01]  /*6b30*/  FFMA R14, R27.reuse, R3, R14 ;  /* 0x000000031b0e7223 */ /* 0x040fe2000000000e */
[----:B------:R-:W-:Y:S01]  /*6b40*/  FFMA R15, R27, R0, R19 ;  /* 0x000000001b0f7223 */ /* 0x000fe20000000013 */
[----:B------:R-:W-:Y:S01]  /*6b50*/  F2FP.TF32.F32.PACK_B R8, R8 ;  /* 0x00000008ff08723e */ /* 0x000fe200024050ff */
[----:B------:R1:W-:Y:S01]  /*6b60*/  STSM.16.M88.4 [R69+0x400], R4 ;  /* 0x0004000445007844 */ /* 0x0003e20000000200 */
[----:B------:R-:W-:Y:S02]  /*6b70*/  F2FP.TF32.F32.PACK_B R9, R9 ;  /* 0x00000009ff09723e */ /* 0x000fe400024050ff */
[----:B------:R-:W-:Y:S02]  /*6b80*/  F2FP.TF32.F32.PACK_B R10, R10 ;  /* 0x0000000aff0a723e */ /* 0x000fe400024050ff */
[----:B------:R-:W-:Y:S02]  /*6b90*/  F2FP.TF32.F32.PACK_B R11, R11 ;  /* 0x0000000bff0b723e */ /* 0x000fe400024050ff */
[----:B------:R-:W-:Y:S02]  /*6ba0*/  F2FP.TF32.F32.PACK_B R12, R12 ;  /* 0x0000000cff0c723e */ /* 0x000fe400024050ff */
[----:B------:R-:W-:Y:S01]  /*6bb0*/  F2FP.TF32.F32.PACK_B R13, R13 ;  /* 0x0000000dff0d723e */ /* 0x000fe200024050ff */
[----:B------:R1:W-:Y:S01]  /*6bc0*/  STSM.16.M88.4 [R71], R8 ;  /* 0x0000000847007844 */ /* 0x0003e20000000200 */
[----:B------:R-:W-:Y:S02]  /*6bd0*/  F2FP.TF32.F32.PACK_B R14, R14 ;  /* 0x0000000eff0e723e */ /* 0x000fe400024050ff */
[----:B------:R-:W-:Y:S05]  /*6be0*/  F2FP.TF32.F32.PACK_B R15, R15 ;  /* 0x0000000fff0f723e */ /* 0x000fea00024050ff */
[----:B------:R1:W-:Y:S01]  /*6bf0*/  STSM.16.M88.4 [R72], R12 ;  /* 0x0000000c48007844 */ /* 0x0003e20000000200 */
[----:B------:R-:W-:Y:S01]  /*6c00*/  @!PT LDS RZ, [RZ] ;  /* 0x00000000fffff984 */ /* 0x000fe20000000800 */
[----:B------:R-:W-:Y:S01]  /*6c10*/  @!PT LDS RZ, [RZ] ;  /* 0x00000000fffff984 */ /* 0x000fe20000000800 */
[----:B------:R-:W-:Y:S01]  /*6c20*/  @!PT LDS RZ, [RZ] ;  /* 0x00000000fffff984 */ /* 0x000fe20000000800 */
[----:B------:R-:W-:Y:S01]  /*6c30*/  @!PT LDS RZ, [RZ] ;  /* 0x00000000fffff984 */ /* 0x000fe20000000800 */
[----:B------:R2:W-:Y:S07]  /*6c40*/  MEMBAR.ALL.CTA ;  /* 0x0000000000007992 */ /* 0x0005ee0000008000 */
[----:B--2---:R-:W2:Y:S02]  /*6c50*/  FENCE.VIEW.ASYNC.S ;  /* 0x00000000000073c6 */ /* 0x004ea40000000000 */
[----:B--2---:R-:W-:Y:S06]  /*6c60*/  BAR.SYNC.DEFER_BLOCKING 0x1, 0x80 ;  /* 0x0042000000007b1d */ /* 0x004fec0000010000 */
[----:B------:R-:W-:Y:S05]  /*6c70*/  @P0 BRA `(.L_x_106) ;  /* 0x0000000000280947 */ /* 0x000fea0003800000 */
[----:B------:R-:W2:Y:S01]  /*6c80*/  LDCU.64 UR6, c[0x0][0x348] ;  /* 0x00006900ff0677ac */ /* 0x000ea20008000a00 */
[----:B------:R-:W-:Y:S01]  /*6c90*/  UIADD3 UR4, UPT, UPT, UR44, 0x400, URZ ;  /* 0x000004002c047890 */ /* 0x000fe2000fffe0ff */
[----:B------:R-:W-:Y:S05]  /*6ca0*/  UMOV UR51, UR36 ;  /* 0x0000002400337c82 */ /* 0x000fea0008000000 */
[----:B------:R-:W-:Y:S04]  /*6cb0*/  MOV R57, UR4 ;  /* 0x0000000400397c02 */ /* 0x000fe80008000f00 */
[----:B------:R-:W-:Y:S01]  /*6cc0*/  R2UR UR48, R57 ;  /* 0x00000000393072ca */ /* 0x000fe200000e0000 */
[----:B--2---:R-:W-:Y:S04]  /*6cd0*/  UIADD3 UR4, UP0, UPT, UR6, 0x680, URZ ;  /* 0x0000068006047890 */ /* 0x004fe8000ff1e0ff */
[----:B------:R-:W-:Y:S09]  /*6ce0*/  UIADD3.X UR5, UPT, UPT, URZ, UR7, URZ, UP0, !UPT ;  /* 0x00000007ff057290 */ /* 0x000ff200087fe4ff */
[----:B------:R2:W-:Y:S01]  /*6cf0*/  UTMASTG.3D [UR48], [UR4] ;  /* 0x00000030040073b5 */ /* 0x0005e20008010000 */
[----:B------:R0:W-:Y:S01]  /*6d00*/  UTMACMDFLUSH ;  /* 0x00000000000079b7 */ /* 0x0001e20000000000 */
[----:B--2---:R-:W-:Y:S04]  /*6d10*/  DEPBAR.LE SB0, 0x1 ;  /* 0x000080400000791a */ /* 0x004fe80000000000 */
.L_x_106:
[----:B------:R-:W-:Y:S05]  /*6d20*/  BSYNC.RECONVERGENT B0 ;  /* 0x0000000000007941 */ /* 0x000fea0003800200 */
.L_x_105:
[----:B------:R-:W-:Y:S01]  /*6d30*/  BAR.SYNC.DEFER_BLOCKING 0x1, 0x80 ;  /* 0x0042000000007b1d */ /* 0x000fe20000010000 */
[----:B------:R-:W-:Y:S01]  /*6d40*/  ISETP.NE.AND P1, PT, R68, RZ, PT ;  /* 0x000000ff4400720c */ /* 0x000fe20003f25270 */
[----:B------:R-:W-:Y:S01]  /*6d50*/  UISETP.NE.AND UP0, UPT, UR52, URZ, UPT ;  /* 0x000000ff3400728c */ /* 0x000fe2000bf05270 */
[----:B------:R-:W-:Y:S11]  /*6d60*/  LEA R2, R73, UR44, 0x3 ;  /* 0x0000002c49027c11 */ /* 0x000ff6000f8e18ff */
[----:B------:R-:W-:Y:S01]  /*6d70*/  @P1 SHF.L.U32 R3, R62, 0x1f, RZ ;  /* 0x0000001f3e031819 */ /* 0x000fe200000006ff */
[----:B------:R-:W-:Y:S06]  /*6d80*/  BRA.U !UP0, `(.L_x_107) ;  /* 0x0000000108247547 */ /* 0x000fec000b800000 */
[----:B-1----:R-:W-:Y:S01]  /*6d90*/  IMAD.U32 R4, RZ, RZ, UR46 ;  /* 0x0000002eff047e24 */ /* 0x002fe2000f8e00ff */
[----:B------:R-:W-:Y:S01]  /*6da0*/  MOV R0, UR47 ;  /* 0x0000002f00007c02 */ /* 0x000fe20008000f00 */
[----:B------:R-:W-:Y:S03]  /*6db0*/  UIADD3 UR4, UPT, UPT, UR46, 0x1, URZ ;  /* 0x000000012e047890 */ /* 0x000fe6000fffe0ff */
[----:B------:R-:W-:Y:S01]  /*6dc0*/  @P1 LEA R4, R4, UR44, 0x3 ;  /* 0x0000002c04041c11 */ /* 0x000fe2000f8e18ff */
[----:B------:R-:W-:Y:S04]  /*6dd0*/  UISETP.NE.AND UP0, UPT, UR4, 0x4, UPT ;  /* 0x000000040400788c */ /* 0x000fe8000bf05270 */
[----:B------:R-:W-:Y:S01]  /*6de0*/  @P1 VIADD R4, R4, 0x60 ;  /* 0x0000006004041836 */ /* 0x000fe20000000000 */
[----:B------:R-:W-:Y:S04]  /*6df0*/  USEL UR46, UR4, URZ, UP0 ;  /* 0x000000ff042e7287 */ /* 0x000fe80008000000 */
[----:B------:R-:W-:Y:S04]  /*6e00*/  @P1 PRMT R0, R0, 0x654, R4 ;  /* 0x0000065400001816 */ /* 0x000fe80000000004 */
[----:B------:R2:W-:Y:S04]  /*6e10*/  @P1 SYNCS.ARRIVE.TRANS64.RED.A1T0 RZ, [R0+URZ], RZ ;  /* 0x000000ff00ff19a7 */ /* 0x0005e800081004ff */
.L_x_107:
[----:B------:R-:W3:Y:S01]  /*6e20*/  @P1 SYNCS.PHASECHK.TRANS64.TRYWAIT P0, [R2+URZ+0x40], R3 ;  /* 0x00004003020015a7 */ /* 0x000ee200080011ff */
[----:B------:R-:W-:Y:S01]  /*6e30*/  BSSY B1, `(.L_x_108) ;  /* 0x0000017000017945 */ /* 0x000fe20003800000 */
[----:B---3--:R-:W-:Y:S03]  /*6e40*/  @P1 SEL R75, RZ, 0x1, !P0 ;  /* 0x00000001ff4b1807 */ /* 0x008fe60004000000 */
[----:B------:R-:W-:Y:S05]  /*6e50*/  @!P1 BRA `(.L_x_109) ;  /* 0x0000000000509947 */ /* 0x000fea0003800000 */
[----:B------:R-:W-:Y:S01]  /*6e60*/  ISETP.NE.AND P1, PT, R76, RZ, PT ;  /* 0x000000ff4c00720c */ /* 0x000fe20003f25270 */
[----:B------:R-:W-:Y:S01]  /*6e70*/  BSSY B0, `(.L_x_110) ;  /* 0x000000a000007945 */ /* 0x000fe20003800000 */
[----:B------:R-:W-:Y:S11]  /*6e80*/  ISETP.NE.AND P0, PT, R75, RZ, PT ;  /* 0x000000ff4b00720c */ /* 0x000ff60003f05270 */
[----:B-1----:R-:W-:Y:S04]  /*6e90*/  @P1 IMAD R5, R73, 0x2000, R74 ;  /* 0x0000200049051824 */ /* 0x002fe800078e024a */
[----:B------:R-:W-:Y:S05]  /*6ea0*/  @P1 VIADD R4, R5, UR44 ;  /* 0x0000002c05041c36 */ /* 0x000fea0008000000 */
[----:B------:R-:W-:Y:S01]  /*6eb0*/  @P1 IADD3 R3, PT, PT, R77, R4, RZ ;  /* 0x000000044d031210 */ /* 0x000fe20007ffe0ff */
[----:B------:R-:W-:Y:S01]  /*6ec0*/  @P1 IMAD.IADD R4, R63, 0x1, R4 ;  /* 0x000000013f041824 */ /* 0x000fe200078e0204 */
[----:B------:R-:W-:Y:S06]  /*6ed0*/  @P0 BRA `(.L_x_111) ;  /* 0x00000000000c0947 */ /* 0x000fec0003800000 */
[----:B--2---:R-:W-:Y:S04]  /*6ee0*/  SHF.L.U32 R0, R62, 0x1f, RZ ;  /* 0x0000001f3e007819 */ /* 0x004fe800000006ff */
[----:B------:R-:W1:Y:S02]  /*6ef0*/  SYNCS.PHASECHK.TRANS64.TRYWAIT P0, [R2+URZ+0x40], R0 ;  /* 0x00004000020075a7 */ /* 0x000e6400080011ff */
[----:B-1----:R-:W-:Y:S05]  /*6f00*/  @!P0 BRA `(.L_x_112) ;  /* 0x0000002800488947 */ /* 0x002fea0003800000 */
.L_x_111:
[----:B------:R-:W-:Y:S05]  /*6f10*/  BSYNC B0 ;  /* 0x0000000000007941 */ /* 0x000fea0003800000 */
.L_x_110:
[----:B------:R-:W-:Y:S02]  /*6f20*/  ISETP.NE.AND P0, PT, R76, RZ, PT ;  /* 0x000000ff4c00720c */ /* 0x000fe40003f05270 */
[----:B------:R-:W-:Y:S11]  /*6f30*/  IADD3 R73, PT, PT, R73, 0x1, RZ ;  /* 0x0000000149497810 */ /* 0x000ff60007ffe0ff */
[----:B-12---:R-:W-:Y:S01]  /*6f40*/  @P0 IMAD.IADD R0, R63, 0x1, R3 ;  /* 0x000000013f000824 */ /* 0x006fe200078e0203 */
[----:B------:R-:W-:Y:S05]  /*6f50*/  @P0 WARPSYNC.ALL ;  /* 0x0000000000000948 */ /* 0x000fea0003800000 */
[----:B------:R3:W4:Y:S04]  /*6f60*/  @P0 LDSM.16.M88.4 R44, [R5+UR44+0x400] ;  /* 0x0004002c052c083b */ /* 0x0007280008000200 */
[----:B------:R3:W1:Y:S04]  /*6f70*/  @P0 LDSM.16.M88.4 R40, [R4+0x400] ;  /* 0x000400000428083b */ /* 0x0006680000000200 */
[----:B------:R3:W2:Y:S04]  /*6f80*/  @P0 LDSM.16.M88.4 R32, [R3+0x400] ;  /* 0x000400000320083b */ /* 0x0006a80000000200 */
[----:B------:R3:W1:Y:S02]  /*6f90*/  @P0 LDSM.16.M88.4 R36, [R0+0x400] ;  /* 0x000400000024083b */ /* 0x0006640000000200 */
.L_x_109:
[----:B------:R-:W-:Y:S05]  /*6fa0*/  BSYNC B1 ;  /* 0x0000000000017941 */ /* 0x000fea0003800000 */
.L_x_108:
[----:B--23--:R-:W-:Y:S05]  /*6fb0*/  VIADD R0, R25, 0x20 ;  /* 0x0000002019007836 */ /* 0x00cfea0000000000 */
[----:B------:R-:W-:Y:S04]  /*6fc0*/  SHF.R.U32.HI R0, RZ, 0x15, R0 ;  /* 0x00000015ff007819 */ /* 0x000fe80000011600 */
[----:B------:R-:W-:Y:S11]  /*6fd0*/  LOP3.LUT P0, RZ, R0, 0x3, R54, 0x48, !PT ;  /* 0x0000000300ff7812 */ /* 0x000ff60007804836 */
[----:B------:R-:W-:Y:S02]  /*6fe0*/  @!UPT UIADD3 URZ, UPT, UPT, URZ, URZ, URZ ;  /* 0x000000fffffff290 */ /* 0x000fe4000fffe0ff */
[----:B------:R-:W-:Y:S05]  /*6ff0*/  @!P0 BRA `(.L_x_113) ;  /* 0x0000000000408947 */ /* 0x000fea0003800000 */
[----:B------:R-:W2:Y:S01]  /*7000*/  LDCU.64 UR8, c[0x4][0x70] ;  /* 0x01000e00ff0877ac */ /* 0x000ea20008000a00 */
[----:B------:R-:W-:Y:S01]  /*7010*/  MOV R3, 0x0 ;  /* 0x0000000000037802 */ /* 0x000fe20000000f00 */
[----:B-1----:R-:W-:Y:S02]  /*7020*/  HFMA2 R12, -RZ, RZ, 0, 5.9604644775390625e-08 ;  /* 0x00000001ff0c7431 */ /* 0x002fe400000001ff */
[----:B------:R-:W-:Y:S02]  /*7030*/  IMAD.MOV.U32 R8, RZ, RZ, 0x192 ;  /* 0x00000192ff087424 */ /* 0x000fe400078e00ff */
[----:B------:R-:W-:Y:S01]  /*7040*/  IMAD.MOV.U32 R13, RZ, RZ, RZ ;  /* 0x000000ffff0d7224 */ /* 0x000fe200078e00ff */
[----:B------:R-:W1:Y:S01]  /*7050*/  LDCU.64 UR6, c[0x4][0x78] ;  /* 0x01000f00ff0677ac */ /* 0x000e620008000a00 */
[----:B------:R-:W3:Y:S01]  /*7060*/  LDC.64 R2, c[0x4][R3] ;  /* 0x0100000003027b82 */ /* 0x000ee20000000a00 */
[----:B------:R-:W5:Y:S01]  /*7070*/  LDCU.64 UR4, c[0x4][0x10] ;  /* 0x01000200ff0477ac */ /* 0x000f620008000a00 */
[----:B--2---:R-:W-:Y:S01]  /*7080*/  MOV R5, UR9 ;  /* 0x0000000900057c02 */ /* 0x004fe20008000f00 */
[----:B------:R-:W-:Y:S01]  /*7090*/  IMAD.U32 R4, RZ, RZ, UR8 ;  /* 0x00000008ff047e24 */ /* 0x000fe2000f8e00ff */
[----:B-1----:R-:W-:Y:S01]  /*70a0*/  MOV R7, UR7 ;  /* 0x0000000700077c02 */ /* 0x002fe20008000f00 */
[----:B------:R-:W-:Y:S01]  /*70b0*/  IMAD.U32 R6, RZ, RZ, UR6 ;  /* 0x00000006ff067e24 */ /* 0x000fe2000f8e00ff */
[----:B-----5:R-:W-:Y:S01]  /*70c0*/  MOV R11, UR5 ;  /* 0x00000005000b7c02 */ /* 0x020fe20008000f00 */
[----:B------:R-:W-:Y:S02]  /*70d0*/  IMAD.U32 R10, RZ, RZ, UR4 ;  /* 0x00000004ff0a7e24 */ /* 0x000fe4000f8e00ff */
[----:B------:R-:W-:Y:S07]  /*70e0*/  LEPC R20, `(.L_x_113) ;  /* 0x000000001014794e */ /* 0x000fee0000000000 */
[----:B---34-:R-:W-:Y:S05]  /*70f0*/  CALL.ABS.NOINC R2 ;  /* 0x0000000002007343 */ /* 0x018fea0003c00000 */
.L_x_113:
[----:B------:R-:W-:Y:S01]  /*7100*/  ISETP.NE.AND P6, PT, R68, RZ, PT ;  /* 0x000000ff4400720c */ /* 0x000fe20003fc5270 */
[----:B------:R-:W-:Y:S05]  /*7110*/  WARPSYNC.ALL ;  /* 0x0000000000007948 */ /* 0x000fea0003800000 */
[----:B------:R-:W-:Y:S01]  /*7120*/  R2UR UR4, R25 ;  /* 0x00000000190472ca */ /* 0x000fe200000e0000 */
[----:B------:R-:W-:Y:S01]  /*7130*/  IMAD.U32 R0, RZ, RZ, UR46 ;  /* 0x0000002eff007e24 */ /* 0x000fe2000f8e00ff */
[----:B----4-:R-:W-:Y:S01]  /*7140*/  LOP3.LUT R20, R44, 0xffffe000, RZ, 0xc0, !PT ;  /* 0xffffe0002c147812 */ /* 0x010fe200078ec0ff */
[----:B------:R-:W-:Y:S01]  /*7150*/  IMAD.U32 R21, RZ, RZ, UR47 ;  /* 0x0000002fff157e24 */ /* 0x000fe2000f8e00ff */
[----:B------:R-:W-:Y:S01]  /*7160*/  ISETP.NE.AND P0, PT, R65, RZ, PT ;  /* 0x000000ff4100720c */ /* 0x000fe20003f05270 */
[----:B------:R-:W-:Y:S02]  /*7170*/  BSSY.RECONVERGENT B0, `(.L_x_114) ;  /* 0x000005c000007945 */ /* 0x000fe40003800200 */
[----:B------:R-:W-:Y:S05]  /*7180*/  @P6 LEA R0, R0, UR44, 0x3 ;  /* 0x0000002c00006c11 */ /* 0x000fea000f8e18ff */
[----:B------:R-:W-:Y:S01]  /*7190*/  @P6 VIADD R0, R0, 0x60 ;  /* 0x0000006000006836 */ /* 0x000fe20000000000 */
[----:B-1----:R-:W1:Y:S04]  /*71a0*/  LDTM.16dp128bit.x8 R4, tmem[UR4+0x20] ;  /* 0x00002004000479ee */ /* 0x002e680008180000 */
[----:B------:R-:W-:Y:S01]  /*71b0*/  @P6 PRMT R21, R21, 0x654, R0 ;  /* 0x0000065415156816 */ /* 0x000fe20000000000 */
[C---:B-1----:R-:W-:Y:S01]  /*71c0*/  FMUL R0, R24.reuse, R4 ;  /* 0x0000000418007220 */ /* 0x042fe20000400000 */
[C---:B------:R-:W-:Y:S01]  /*71d0*/  FMUL R4, R24.reuse, R8 ;  /* 0x0000000818047220 */ /* 0x040fe20000400000 */
[C---:B------:R-:W-:Y:S01]  /*71e0*/  FMUL R8, R24.reuse, R12 ;  /* 0x0000000c18087220 */ /* 0x040fe20000400000 */
[C---:B------:R-:W-:Y:S01]  /*71f0*/  FMUL R12, R24.reuse, R16 ;  /* 0x00000010180c7220 */ /* 0x040fe20000400000 */
[----:B------:R-:W-:Y:S01]  /*7200*/  LOP3.LUT R16, R45, 0xffffe000, RZ, 0xc0, !PT ;  /* 0xffffe0002d107812 */ /* 0x000fe200078ec0ff */
[C---:B------:R-:W-:Y:S01]  /*7210*/  FMUL R2, R24.reuse, R5 ;  /* 0x0000000518027220 */ /* 0x040fe20000400000 */
[C---:B------:R-:W-:Y:S01]  /*7220*/  FMUL R3, R24.reuse, R6 ;  /* 0x0000000618037220 */ /* 0x040fe20000400000 */
[----:B------:R-:W-:Y:S01]  /*7230*/  FMUL R5, R24, R9 ;  /* 0x0000000918057220 */ /* 0x000fe20000400000 */
[----:B------:R-:W-:Y:S01]  /*7240*/  FFMA R28, R27, R20, R0 ;  /* 0x000000141b1c7223 */ /* 0x000fe20000000000 */
[----:B------:R-:W-:Y:S01]  /*7250*/  LOP3.LUT R0, R46, 0xffffe000, RZ, 0xc0, !PT ;  /* 0xffffe0002e007812 */ /* 0x000fe200078ec0ff */
[C---:B------:R-:W-:Y:S01]  /*7260*/  FMUL R6, R24.reuse, R10 ;  /* 0x0000000a18067220 */ /* 0x040fe20000400000 */
[C---:B------:R-:W-:Y:S01]  /*7270*/  FMUL R9, R24.reuse, R13 ;  /* 0x0000000d18097220 */ /* 0x040fe20000400000 */
[C---:B------:R-:W-:Y:S01]  /*7280*/  FMUL R10, R24.reuse, R14 ;  /* 0x0000000e180a7220 */ /* 0x040fe20000400000 */
[----:B------:R-:W-:Y:S01]  /*7290*/  F2FP.TF32.F32.PACK_B R28, R28 ;  /* 0x0000001cff1c723e */ /* 0x000fe200024050ff */
[C---:B------:R-:W-:Y:S01]  /*72a0*/  FMUL R13, R24.reuse, R17 ;  /* 0x00000011180d7220 */ /* 0x040fe20000400000 */
[----:B------:R-:W-:Y:S01]  /*72b0*/  LOP3.LUT R17, R47, 0xffffe000, RZ, 0xc0, !PT ;  /* 0xffffe0002f117812 */ /* 0x000fe200078ec0ff */
[----:B------:R-:W-:Y:S01]  /*72c0*/  FMUL R14, R24, R18 ;  /* 0x00000012180e7220 */ /* 0x000fe20000400000 */
[----:B------:R-:W-:Y:S01]  /*72d0*/  LOP3.LUT R18, R40, 0xffffe000, RZ, 0xc0, !PT ;  /* 0xffffe00028127812 */ /* 0x000fe200078ec0ff */
[----:B------:R-:W-:Y:S01]  /*72e0*/  FFMA R29, R27, R16, R2 ;  /* 0x000000101b1d7223 */ /* 0x000fe20000000002 */
[----:B------:R-:W-:Y:S01]  /*72f0*/  LOP3.LUT R2, R41, 0xffffe000, RZ, 0xc0, !PT ;  /* 0xffffe00029027812 */ /* 0x000fe200078ec0ff */
[----:B------:R-:W-:Y:S01]  /*7300*/  FMUL R7, R24, R7 ;  /* 0x0000000718077220 */ /* 0x000fe20000400000 */
[----:B------:R-:W-:Y:S01]  /*7310*/  LOP3.LUT R16, R33, 0xffffe000, RZ, 0xc0, !PT ;  /* 0xffffe00021107812 */ /* 0x000fe200078ec0ff */
[C---:B------:R-:W-:Y:S01]  /*7320*/  FFMA R30, R27.reuse, R0, R3 ;  /* 0x000000001b1e7223 */ /* 0x040fe20000000003 */
[----:B------:R-:W-:Y:S01]  /*7330*/  LOP3.LUT R0, R42, 0xffffe000, RZ, 0xc0, !PT ;  /* 0xffffe0002a007812 */ /* 0x000fe200078ec0ff */
[C---:B------:R-:W-:Y:S01]  /*7340*/  FFMA R31, R27.reuse, R17, R7 ;  /* 0x000000111b1f7223 */ /* 0x040fe20000000007 */
[----:B------:R-:W-:Y:S01]  /*7350*/  LOP3.LUT R3, R32, 0xffffe000, RZ, 0xc0, !PT ;  /* 0xffffe00020037812 */ /* 0x000fe200078ec0ff */
[C---:B------:R-:W-:Y:S01]  /*7360*/  FFMA R4, R27.reuse, R18, R4 ;  /* 0x000000121b047223 */ /* 0x040fe20000000004 */
[----:B------:R-:W-:Y:S01]  /*7370*/  F2FP.TF32.F32.PACK_B R29, R29 ;  /* 0x0000001dff1d723e */ /* 0x000fe200024050ff */
[----:B------:R-:W-:Y:S01]  /*7380*/  FFMA R5, R27, R2, R5 ;  /* 0x000000021b057223 */ /* 0x000fe20000000005 */
[----:B------:R-:W-:Y:S01]  /*7390*/  LOP3.LUT R2, R43, 0xffffe000, RZ, 0xc0, !PT ;  /* 0xffffe0002b027812 */ /* 0x000fe200078ec0ff */
[----:B------:R-:W-:Y:S01]  /*73a0*/  FMUL R11, R24, R11 ;  /* 0x0000000b180b7220 */ /* 0x000fe20000400000 */
[----:B------:R-:W-:Y:S01]  /*73b0*/  F2FP.TF32.F32.PACK_B R30, R30 ;  /* 0x0000001eff1e723e */ /* 0x000fe200024050ff */
[C---:B------:R-:W-:Y:S01]  /*73c0*/  FFMA R6, R27.reuse, R0, R6 ;  /* 0x000000001b067223 */ /* 0x040fe20000000006 */
[----:B------:R-:W-:Y:S01]  /*73d0*/  LOP3.LUT R0, R34, 0xffffe000, RZ, 0xc0, !PT ;  /* 0xffffe00022007812 */ /* 0x000fe200078ec0ff */
[----:B------:R-:W-:Y:S01]  /*73e0*/  FFMA R7, R27, R2, R11 ;  /* 0x000000021b077223 */ /* 0x000fe2000000000b */
[----:B------:R-:W-:Y:S01]  /*73f0*/  LOP3.LUT R2, R35, 0xffffe000, RZ, 0xc0, !PT ;  /* 0xffffe00023027812 */ /* 0x000fe200078ec0ff */
[----:B------:R-:W-:Y:S01]  /*7400*/  FFMA R8, R27, R3, R8 ;  /* 0x000000031b087223 */ /* 0x000fe20000000008 */
[----:B------:R-:W-:Y:S01]  /*7410*/  LOP3.LUT R3, R37, 0xffffe000, RZ, 0xc0, !PT ;  /* 0xffffe00025037812 */ /* 0x000fe200078ec0ff */
[C---:B------:R-:W-:Y:S01]  /*7420*/  FFMA R9, R27.reuse, R16, R9 ;  /* 0x000000101b097223 */ /* 0x040fe20000000009 */
[----:B------:R-:W-:Y:S01]  /*7430*/  F2FP.TF32.F32.PACK_B R31, R31 ;  /* 0x0000001fff1f723e */ /* 0x000fe200024050ff */
[----:B------:R-:W-:Y:S01]  /*7440*/  FMUL R15, R24, R15 ;  /* 0x0000000f180f7220 */ /* 0x000fe20000400000 */
[----:B------:R-:W-:Y:S01]  /*7450*/  LOP3.LUT R16, R38, 0xffffe000, RZ, 0xc0, !PT ;  /* 0xffffe00026107812 */ /* 0x000fe200078ec0ff */
[C---:B------:R-:W-:Y:S01]  /*7460*/  FFMA R10, R27.reuse, R0, R10 ;  /* 0x000000001b0a7223 */ /* 0x040fe2000000000a */
[----:B------:R-:W-:Y:S01]  /*7470*/  LOP3.LUT R0, R36, 0xffffe000, RZ, 0xc0, !PT ;  /* 0xffffe00024007812 */ /* 0x000fe200078ec0ff */
[----:B------:R-:W-:Y:S01]  /*7480*/  FFMA R11, R27, R2, R15 ;  /* 0x000000021b0b7223 */ /* 0x000fe2000000000f */
[----:B------:R-:W-:Y:S01]  /*7490*/  LOP3.LUT R2, R39, 0xffffe000, RZ, 0xc0, !PT ;  /* 0xffffe00027027812 */ /* 0x000fe200078ec0ff */
[----:B------:R1:W-:Y:S01]  /*74a0*/  STSM.16.M88.4 [R70+0x2400], R28 ;  /* 0x0024001c46007844 */ /* 0x0003e20000000200 */
[----:B------:R-:W-:Y:S01]  /*74b0*/  F2FP.TF32.F32.PACK_B R4, R4 ;  /* 0x00000004ff04723e */ /* 0x000fe200024050ff */
[----:B------:R-:W-:Y:S01]  /*74c0*/  FMUL R19, R24, R19 ;  /* 0x0000001318137220 */ /* 0x000fe20000400000 */
[----:B------:R-:W-:Y:S01]  /*74d0*/  F2FP.TF32.F32.PACK_B R5, R5 ;  /* 0x00000005ff05723e */ /* 0x000fe200024050ff */
[C---:B------:R-:W-:Y:S01]  /*74e0*/  FFMA R12, R27.reuse, R0, R12 ;  /* 0x000000001b0c7223 */ /* 0x040fe2000000000c */
[----:B------:R-:W-:Y:S01]  /*74f0*/  F2FP.TF32.F32.PACK_B R6, R6 ;  /* 0x00000006ff06723e */ /* 0x000fe200024050ff */
[C---:B------:R-:W-:Y:S01]  /*7500*/  FFMA R13, R27.reuse, R3, R13 ;  /* 0x000000031b0d7223 */ /* 0x040fe2000000000d */
[----:B------:R-:W-:Y:S01]  /*7510*/  F2FP.TF32.F32.PACK_B R7, R7 ;  /* 0x00000007ff07723e */ /* 0x000fe200024050ff */
[C---:B------:R-:W-:Y:S01]  /*7520*/  FFMA R14, R27.reuse, R16, R14 ;  /* 0x000000101b0e7223 */ /* 0x040fe2000000000e */
[----:B------:R-:W-:Y:S01]  /*7530*/  FFMA R15, R27, R2, R19 ;  /* 0x000000021b0f7223 */ /* 0x000fe20000000013 */
[----:B------:R-:W-:Y:S02]  /*7540*/  F2FP.TF32.F32.PACK_B R8, R8 ;  /* 0x00000008ff08723e */ /* 0x000fe400024050ff */
[----:B------:R1:W-:Y:S01]  /*7550*/  STSM.16.M88.4 [R69+0x2400], R4 ;  /* 0x0024000445007844 */ /* 0x0003e20000000200 */
[----:B------:R-:W-:Y:S02]  /*7560*/  F2FP.TF32.F32.PACK_B R9, R9 ;  /* 0x00000009ff09723e */ /* 0x000fe400024050ff */
[----:B------:R-:W-:Y:S02]  /*7570*/  F2FP.TF32.F32.PACK_B R10, R10 ;  /* 0x0000000aff0a723e */ /* 0x000fe400024050ff */
[----:B------:R-:W-:Y:S02]  /*7580*/  F2FP.TF32.F32.PACK_B R11, R11 ;  /* 0x0000000bff0b723e */ /* 0x000fe400024050ff */
[----:B------:R-:W-:Y:S02]  /*7590*/  F2FP.TF32.F32.PACK_B R12, R12 ;  /* 0x0000000cff0c723e */ /* 0x000fe400024050ff */
[----:B------:R-:W-:Y:S01]  /*75a0*/  F2FP.TF32.F32.PACK_B R13, R13 ;  /* 0x0000000dff0d723e */ /* 0x000fe200024050ff */
[----:B------:R1:W-:Y:S01]  /*75b0*/  STSM.16.M88.4 [R71+0x2000], R8 ;  /* 0x0020000847007844 */ /* 0x0003e20000000200 */
[----:B------:R-:W-:Y:S02]  /*75c0*/  F2FP.TF32.F32.PACK_B R14, R14 ;  /* 0x0000000eff0e723e */ /* 0x000fe400024050ff */
[----:B------:R-:W-:Y:S02]  /*75d0*/  F2FP.TF32.F32.PACK_B R15, R15 ;  /* 0x0000000fff0f723e */ /* 0x000fe400024050ff */
[----:B------:R-:W-:Y:S02]  /*75e0*/  LEA R0, R73, UR44, 0x3 ;  /* 0x0000002c49007c11 */ /* 0x000fe4000f8e18ff */
[----:B------:R-:W-:Y:S01]  /*75f0*/  @P6 SHF.L.U32 R2, R62, 0x1f, RZ ;  /* 0x0000001f3e026819 */ /* 0x000fe200000006ff */
[----:B------:R1:W-:Y:S01]  /*7600*/  STSM.16.M88.4 [R72+0x2000], R12 ;  /* 0x0020000c48007844 */ /* 0x0003e20000000200 */
        /* <DEDUP_REMOVED lines=9> */
[----:B------:R-:W-:Y:S02]  /*76a0*/  UIADD3 UR9, UPT, UPT, UR49, 0x20, URZ ;  /* 0x0000002031097890 */ /* 0x000fe4000fffe0ff */
[----:B------:R-:W-:Y:S01]  /*76b0*/  UIADD3 UR8, UPT, UPT, UR44, 0x2400, URZ ;  /* 0x000024002c087890 */ /* 0x000fe2000fffe0ff */
[----:B------:R-:W-:Y:S01]  /*76c0*/  UMOV UR10, UR50 ;  /* 0x00000032000a7c82 */ /* 0x000fe20008000000 */
[----:B------:R-:W-:Y:S01]  /*76d0*/  UMOV UR11, UR36 ;  /* 0x00000024000b7c82 */ /* 0x000fe20008000000 */
[----:B--2---:R-:W-:Y:S04]  /*76e0*/  UIADD3 UR4, UP0, UPT, UR6, 0x680, URZ ;  /* 0x0000068006047890 */ /* 0x004fe8000ff1e0ff */
[----:B------:R-:W-:Y:S09]  /*76f0*/  UIADD3.X UR5, UPT, UPT, URZ, UR7, URZ, UP0, !UPT ;  /* 0x00000007ff057290 */ /* 0x000ff200087fe4ff */
[----:B------:R2:W-:Y:S01]  /*7700*/  UTMASTG.3D [UR8], [UR4] ;  /* 0x00000008040073b5 */ /* 0x0005e20008010000 */
[----:B------:R0:W-:Y:S01]  /*7710*/  UTMACMDFLUSH ;  /* 0x00000000000079b7 */ /* 0x0001e20000000000 */
[----:B--2---:R-:W-:Y:S04]  /*7720*/  DEPBAR.LE SB0, 0x1 ;  /* 0x000080400000791a */ /* 0x004fe80000000000 */
.L_x_115:
[----:B------:R-:W-:Y:S05]  /*7730*/  BSYNC.RECONVERGENT B0 ;  /* 0x0000000000007941 */ /* 0x000fea0003800200 */
.L_x_114:
[----:B------:R-:W-:Y:S01]  /*7740*/  BAR.SYNC.DEFER_BLOCKING 0x1, 0x80 ;  /* 0x0042000000007b1d */ /* 0x000fe20000010000 */
[----:B------:R-:W-:Y:S04]  /*7750*/  UIADD3 UR4, UPT, UPT, UR46, 0x1, URZ ;  /* 0x000000012e047890 */ /* 0x000fe8000fffe0ff */
[----:B------:R-:W-:Y:S04]  /*7760*/  UISETP.NE.AND UP0, UPT, UR4, 0x4, UPT ;  /* 0x000000040400788c */ /* 0x000fe8000bf05270 */
[----:B------:R-:W-:Y:S01]  /*7770*/  USEL UR45, UR4, URZ, UP0 ;  /* 0x000000ff042d7287 */ /* 0x000fe20008000000 */
[----:B------:R2:W-:Y:S01]  /*7780*/  @P6 SYNCS.ARRIVE.TRANS64.RED.A1T0 RZ, [R21+URZ], RZ ;  /* 0x000000ff15ff69a7 */ /* 0x0005e200081004ff */
[----:B------:R-:W-:Y:S01]  /*7790*/  BSSY B1, `(.L_x_116) ;  /* 0x0000018000017945 */ /* 0x000fe20003800000 */
[----:B------:R-:W3:Y:S02]  /*77a0*/  @P6 SYNCS.PHASECHK.TRANS64.TRYWAIT P0, [R0+URZ+0x40], R2 ;  /* 0x00004002000065a7 */ /* 0x000ee400080011ff */
[----:B---3--:R-:W-:Y:S01]  /*77b0*/  @P6 SEL R75, RZ, 0x1, !P0 ;  /* 0x00000001ff4b6807 */ /* 0x008fe20004000000 */
[----:B--2---:R-:W-:Y:S06]  /*77c0*/  @!P6 BRA `(.L_x_117) ;  /* 0x000000000050e947 */ /* 0x004fec0003800000 */
        /* <DEDUP_REMOVED lines=8> */
[----:B------:R-:W-:Y:S04]  /*7850*/  SHF.L.U32 R5, R62, 0x1f, RZ ;  /* 0x0000001f3e057819 */ /* 0x000fe800000006ff */
[----:B------:R-:W1:Y:S02]  /*7860*/  SYNCS.PHASECHK.TRANS64.TRYWAIT P0, [R0+URZ+0x40], R5 ;  /* 0x00004005000075a7 */ /* 0x000e6400080011ff */
[----:B-1----:R-:W-:Y:S05]  /*7870*/  @!P0 BRA `(.L_x_120) ;  /* 0x0000002000008947 */ /* 0x002fea0003800000 */
.L_x_119:
[----:B------:R-:W-:Y:S05]  /*7880*/  BSYNC B0 ;  /* 0x0000000000007941 */ /* 0x000fea0003800000 */
.L_x_118:
[----:B------:R-:W-:Y:S02]  /*7890*/  ISETP.NE.AND P0, PT, R76, RZ, PT ;  /* 0x000000ff4c00720c */ /* 0x000fe40003f05270 */
[----:B------:R-:W-:Y:S11]  /*78a0*/  IADD3 R73, PT, PT, R73, 0x1, RZ ;  /* 0x0000000149497810 */ /* 0x000ff60007ffe0ff */
[----:B-1----:R-:W-:Y:S01]  /*78b0*/  @P0 IMAD.IADD R0, R63, 0x1, R2 ;  /* 0x000000013f000824 */ /* 0x002fe200078e0202 */
[----:B------:R-:W-:Y:S05]  /*78c0*/  @P0 WARPSYNC.ALL ;  /* 0x0000000000000948 */ /* 0x000fea0003800000 */
[----:B------:R2:W3:Y:S04]  /*78d0*/  @P0 LDSM.16.M88.4 R44, [R4+UR44+0x400] ;  /* 0x0004002c042c083b */ /* 0x0004e80008000200 */
[----:B------:R2:W4:Y:S04]  /*78e0*/  @P0 LDSM.16.M88.4 R40, [R3+0x400] ;  /* 0x000400000328083b */ /* 0x0005280000000200 */
[----:B------:R2:W1:Y:S04]  /*78f0*/  @P0 LDSM.16.M88.4 R32, [R2+0x400] ;  /* 0x000400000220083b */ /* 0x0004680000000200 */
[----:B------:R2:W1:Y:S02]  /*7900*/  @P0 LDSM.16.M88.4 R36, [R0+0x400] ;  /* 0x000400000024083b */ /* 0x0004640000000200 */
.L_x_117:
[----:B------:R-:W-:Y:S05]  /*7910*/  BSYNC B1 ;  /* 0x0000000000017941 */ /* 0x000fea0003800000 */
.L_x_116:
[----:B--2---:R-:W-:Y:S05]  /*7920*/  VIADD R0, R25, 0x40 ;  /* 0x0000004019007836 */ /* 0x004fea0000000000 */
        /* <DEDUP_REMOVED lines=20> */
.L_x_121:
[----:B------:R-:W-:Y:S01]  /*7a70*/  ISETP.NE.AND P6, PT, R68, RZ, PT ;  /* 0x000000ff4400720c */ /* 0x000fe20003fc5270 */
[----:B------:R-:W-:Y:S05]  /*7a80*/  WARPSYNC.ALL ;  /* 0x0000000000007948 */ /* 0x000fea0003800000 */
[----:B------:R-:W-:Y:S01]  /*7a90*/  R2UR UR4, R25 ;  /* 0x00000000190472ca */ /* 0x000fe200000e0000 */
[----:B------:R-:W-:Y:S01]  /*7aa0*/  IMAD.U32 R0, RZ, RZ, UR45 ;  /* 0x0000002dff007e24 */ /* 0x000fe2000f8e00ff */
[----:B---3--:R-:W-:Y:S01]  /*7ab0*/  LOP3.LUT R20, R44, 0xffffe000, RZ, 0xc0, !PT ;  /* 0xffffe0002c147812 */ /* 0x008fe200078ec0ff */
        /* <DEDUP_REMOVED lines=24> */
[----:B----4-:R-:W-:Y:S01]  /*7c40*/  LOP3.LUT R18, R40, 0xffffe000, RZ, 0xc0, !PT ;  /* 0xffffe00028127812 */ /* 0x010fe200078ec0ff */
        /* <DEDUP_REMOVED lines=69> */
.L_x_123:
[----:B------:R-:W-:Y:S05]  /*80a0*/  BSYNC.RECONVERGENT B0 ;  /* 0x0000000000007941 */ /* 0x000fea0003800200 */
.L_x_122:
        /* <DEDUP_REMOVED lines=12> */
[----:B------:R-:W-:Y:S04]  /*8170*/  @P1 IMAD R73, R73, 0x2000, R74 ;  /* 0x0000200049491824 */ /* 0x000fe800078e024a */
[----:B------:R-:W-:Y:S05]  /*8180*/  @P1 VIADD R3, R73, UR44 ;  /* 0x0000002c49031c36 */ /* 0x000fea0008000000 */
[----:B------:R-:W-:Y:S01]  /*8190*/  @P1 IADD3 R77, PT, PT, R77, R3, RZ ;  /* 0x000000034d4d1210 */ /* 0x000fe20007ffe0ff */
[----:B------:R-:W-:Y:S01]  /*81a0*/  @P1 IMAD.IADD R3, R63, 0x1, R3 ;  /* 0x000000013f031824 */ /* 0x000fe200078e0203 */
[----:B------:R-:W-:Y:S06]  /*81b0*/  @P0 BRA `(.L_x_127) ;  /* 0x00000000000c0947 */ /* 0x000fec0003800000 */
[----:B------:R-:W-:Y:S04]  /*81c0*/  SHF.L.U32 R0, R62, 0x1f, RZ ;  /* 0x0000001f3e007819 */ /* 0x000fe800000006ff */
[----:B------:R-:W2:Y:S02]  /*81d0*/  SYNCS.PHASECHK.TRANS64.TRYWAIT P0, [R2+URZ+0x40], R0 ;  /* 0x00004000020075a7 */ /* 0x000ea400080011ff */
[----:B--2---:R-:W-:Y:S05]  /*81e0*/  @!P0 BRA `(.L_x_128) ;  /* 0x0000001400b88947 */ /* 0x004fea0003800000 */
.L_x_127:
[----:B------:R-:W-:Y:S05]  /*81f0*/  BSYNC B0 ;  /* 0x0000000000007941 */ /* 0x000fea0003800000 */
.L_x_126:
[----:B------:R-:W-:Y:S11]  /*8200*/  ISETP.NE.AND P0, PT, R76, RZ, PT ;  /* 0x000000ff4c00720c */ /* 0x000ff60003f05270 */
[----:B------:R-:W-:Y:S02]  /*8210*/  @!UPT UIADD3 URZ, UPT, UPT, URZ, URZ, URZ ;  /* 0x000000fffffff290 */ /* 0x000fe4000fffe0ff */
[----:B--2---:R-:W-:Y:S01]  /*8220*/  @P0 IADD3 R0, PT, PT, R63, R77, RZ ;  /* 0x0000004d3f000210 */ /* 0x004fe20007ffe0ff */
[----:B------:R-:W-:Y:S05]  /*8230*/  @P0 WARPSYNC.ALL ;  /* 0x0000000000000948 */ /* 0x000fea0003800000 */
[----:B------:R2:W3:Y:S04]  /*8240*/  @P0 LDSM.16.M88.4 R44, [R73+UR44+0x400] ;  /* 0x0004002c492c083b */ /* 0x0004e80008000200 */
[----:B------:R2:W4:Y:S04]  /*8250*/  @P0 LDSM.16.M88.4 R40, [R3+0x400] ;  /* 0x000400000328083b */ /* 0x0005280000000200 */
[----:B------:R2:W1:Y:S04]  /*8260*/  @P0 LDSM.16.M88.4 R32, [R77+0x400] ;  /* 0x000400004d20083b */ /* 0x0004680000000200 */
[----:B------:R2:W1:Y:S02]  /*8270*/  @P0 LDSM.16.M88.4 R36, [R0+0x400] ;  /* 0x000400000024083b */ /* 0x0004640000000200 */
.L_x_125:
[----:B------:R-:W-:Y:S05]  /*8280*/  BSYNC B1 ;  /* 0x0000000000017941 */ /* 0x000fea0003800000 */
.L_x_124:
        /* <DEDUP_REMOVED lines=21> */
.L_x_129:
[----:B------:R-:W-:Y:S01]  /*83e0*/  ISETP.NE.AND P0, PT, R65, RZ, PT ;  /* 0x000000ff4100720c */ /* 0x000fe20003f05270 */
[----:B------:R-:W-:Y:S05]  /*83f0*/  WARPSYNC.ALL ;  /* 0x0000000000007948 */ /* 0x000fea0003800000 */
[----:B------:R-:W-:Y:S01]  /*8400*/  R2UR UR4, R25 ;  /* 0x00000000190472ca */ /* 0x000fe200000e0000 */
[----:B------:R-:W-:Y:S01]  /*8410*/  BSSY.RECONVERGENT B0, `(.L_x_130) ;  /* 0x000005d000007945 */ /* 0x000fe20003800200 */
[----:B---3--:R-:W-:Y:S02]  /*8420*/  LOP3.LUT R0, R44, 0xffffe000, RZ, 0xc0, !PT ;  /* 0xffffe0002c007812 */ /* 0x008fe400078ec0ff */
[----:B------:R-:W-:Y:S02]  /*8430*/  LOP3.LUT R2, R45, 0xffffe000, RZ, 0xc0, !PT ;  /* 0xffffe0002d027812 */ /* 0x000fe400078ec0ff */
[----:B------:R-:W-:Y:S02]  /*8440*/  LOP3.LUT R3, R46, 0xffffe000, RZ, 0xc0, !PT ;  /* 0xffffe0002e037812 */ /* 0x000fe400078ec0ff */
[----:B------:R-:W-:Y:S02]  /*8450*/  LOP3.LUT R20, R47, 0xffffe000, RZ, 0xc0, !PT ;  /* 0xffffe0002f147812 */ /* 0x000fe400078ec0ff */
[----:B----4-:R-:W-:Y:S02]  /*8460*/  LOP3.LUT R21, R40, 0xffffe000, RZ, 0xc0, !PT ;  /* 0xffffe00028157812 */ /* 0x010fe400078ec0ff */
[----:B------:R-:W-:Y:S01]  /*8470*/  LOP3.LUT R25, R41, 0xffffe000, RZ, 0xc0, !PT ;  /* 0xffffe00029197812 */ /* 0x000fe200078ec0ff */
[----:B-1----:R-:W1:Y:S01]  /*8480*/  LDTM.16dp128bit.x8 R4, tmem[UR4+0x60] ;  /* 0x00006004000479ee */ /* 0x002e620008180000 */
[----:B------:R-:W-:Y:S01]  /*8490*/  R2UR UR4, R26 ;  /* 0x000000001a0472ca */ /* 0x000fe200000e0000 */
[----:B------:R-:W-:Y:S01]  /*84a0*/  NOP ;  /* 0x0000000000007918 */ /* 0x000fe20000000000 */
[----:B------:R-:W-:Y:S02]  /*84b0*/  LOP3.LUT R26, R42, 0xffffe000, RZ, 0xc0, !PT ;  /* 0xffffe0002a1a7812 */ /* 0x000fe400078ec0ff */
[----:B------:R-:W-:Y:S02]  /*84c0*/  LOP3.LUT R28, R43, 0xffffe000, RZ, 0xc0, !PT ;  /* 0xffffe0002b1c7812 */ /* 0x000fe400078ec0ff */
[----:B------:R-:W-:Y:S02]  /*84d0*/  LOP3.LUT R29, R32, 0xffffe000, RZ, 0xc0, !PT ;  /* 0xffffe000201d7812 */ /* 0x000fe400078ec0ff */
[----:B------:R-:W-:Y:S02]  /*84e0*/  LOP3.LUT R30, R33, 0xffffe000, RZ, 0xc0, !PT ;  /* 0xffffe000211e7812 */ /* 0x000fe400078ec0ff */
[----:B------:R-:W-:Y:S02]  /*84f0*/  LOP3.LUT R31, R34, 0xffffe000, RZ, 0xc0, !PT ;  /* 0xffffe000221f7812 */ /* 0x000fe400078ec0ff */
[----:B------:R-:W-:Y:S01]  /*8500*/  LOP3.LUT R32, R35, 0xffffe000, RZ, 0xc0, !PT ;  /* 0xffffe00023207812 */ /* 0x000fe200078ec0ff */
[----:B------:R-:W-:Y:S01]  /*8510*/  UIADD3 UR4, UPT, UPT, UR4, 0xd0, URZ ;  /* 0x000000d004047890 */ /* 0x000fe2000fffe0ff */
[----:B------:R-:W-:Y:S02]  /*8520*/  LOP3.LUT R33, R36, 0xffffe000, RZ, 0xc0, !PT ;  /* 0xffffe00024217812 */ /* 0x000fe400078ec0ff */
[----:B------:R-:W-:Y:S01]  /*8530*/  LOP3.LUT R34, R37, 0xffffe000, RZ, 0xc0, !PT ;  /* 0xffffe00025227812 */ /* 0x000fe200078ec0ff */
[----:B------:R-:W-:Y:S01]  /*8540*/  UPRMT UR4, UR47, 0x654, UR4 ;  /* 0x000006542f047896 */ /* 0x000fe20008000004 */
[----:B------:R-:W-:Y:S02]  /*8550*/  LOP3.LUT R35, R38, 0xffffe000, RZ, 0xc0, !PT ;  /* 0xffffe00026237812 */ /* 0x000fe400078ec0ff */
[----:B------:R-:W-:Y:S01]  /*8560*/  LOP3.LUT R36, R39, 0xffffe000, RZ, 0xc0, !PT ;  /* 0xffffe00027247812 */ /* 0x000fe200078ec0ff */
[C---:B-1----:R-:W-:Y:S01]  /*8570*/  FMUL R4, R24.reuse, R4 ;  /* 0x0000000418047220 */ /* 0x042fe20000400000 */
[C---:B------:R-:W-:Y:S01]  /*8580*/  FMUL R5, R24.reuse, R5 ;  /* 0x0000000518057220 */ /* 0x040fe20000400000 */
[C---:B------:R-:W-:Y:S01]  /*8590*/  FMUL R6, R24.reuse, R6 ;  /* 0x0000000618067220 */ /* 0x040fe20000400000 */
[C---:B------:R-:W-:Y:S01]  /*85a0*/  FMUL R7, R24.reuse, R7 ;  /* 0x0000000718077220 */ /* 0x040fe20000400000 */
[C---:B------:R-:W-:Y:S01]  /*85b0*/  FFMA R4, R27.reuse, R0, R4 ;  /* 0x000000001b047223 */ /* 0x040fe20000000004 */
[C---:B------:R-:W-:Y:S01]  /*85c0*/  FMUL R8, R24.reuse, R8 ;  /* 0x0000000818087220 */ /* 0x040fe20000400000 */
[C---:B------:R-:W-:Y:S01]  /*85d0*/  FFMA R5, R27.reuse, R2, R5 ;  /* 0x000000021b057223 */ /* 0x040fe20000000005 */
[C---:B------:R-:W-:Y:S01]  /*85e0*/  FMUL R9, R24.reuse, R9 ;  /* 0x0000000918097220 */ /* 0x040fe20000400000 */
[C---:B------:R-:W-:Y:S01]  /*85f0*/  FFMA R6, R27.reuse, R3, R6 ;  /* 0x000000031b067223 */ /* 0x040fe20000000006 */
[----:B------:R-:W-:Y:S01]  /*8600*/  F2FP.TF32.F32.PACK_B R4, R4 ;  /* 0x00000004ff04723e */ /* 0x000fe200024050ff */
[C---:B------:R-:W-:Y:S01]  /*8610*/  FMUL R10, R24.reuse, R10 ;  /* 0x0000000a180a7220 */ /* 0x040fe20000400000 */
[----:B------:R-:W-:Y:S01]  /*8620*/  F2FP.TF32.F32.PACK_B R5, R5 ;  /* 0x00000005ff05723e */ /* 0x000fe200024050ff */
[C---:B------:R-:W-:Y:S01]  /*8630*/  FFMA R7, R27.reuse, R20, R7 ;  /* 0x000000141b077223 */ /* 0x040fe20000000007 */
[C---:B------:R-:W-:Y:S01]  /*8640*/  FMUL R11, R24.reuse, R11 ;  /* 0x0000000b180b7220 */ /* 0x040fe20000400000 */
        /* <DEDUP_REMOVED lines=8> */
[----:B------:R-:W-:Y:S01]  /*86d0*/  F2FP.TF32.F32.PACK_B R6, R6 ;  /* 0x00000006ff06723e */ /* 0x000fe200024050ff */
[C---:B------:R-:W-:Y:S01]  /*86e0*/  FFMA R12, R27.reuse, R29, R12 ;  /* 0x0000001d1b0c7223 */ /* 0x040fe2000000000c */
[----:B------:R-:W-:Y:S01]  /*86f0*/  F2FP.TF32.F32.PACK_B R7, R7 ;  /* 0x00000007ff07723e */ /* 0x000fe200024050ff */
[C---:B------:R-:W-:Y:S01]  /*8700*/  FMUL R16, R24.reuse, R16 ;  /* 0x0000001018107220 */ /* 0x040fe20000400000 */
[C---:B------:R-:W-:Y:S01]  /*8710*/  FFMA R13, R27.reuse, R30, R13 ;  /* 0x0000001e1b0d7223 */ /* 0x040fe2000000000d */
[C---:B------:R-:W-:Y:S01]  /*8720*/  FMUL R17, R24.reuse, R17 ;  /* 0x0000001118117220 */ /* 0x040fe20000400000 */
[C---:B------:R-:W-:Y:S01]  /*8730*/  FFMA R14, R27.reuse, R31, R14 ;  /* 0x0000001f1b0e7223 */ /* 0x040fe2000000000e */
[C---:B------:R-:W-:Y:S01]  /*8740*/  FMUL R18, R24.reuse, R18 ;  /* 0x0000001218127220 */ /* 0x040fe20000400000 */
[C---:B------:R-:W-:Y:S01]  /*8750*/  FFMA R15, R27.reuse, R32, R15 ;  /* 0x000000201b0f7223 */ /* 0x040fe2000000000f */
[----:B------:R-:W-:Y:S01]  /*8760*/  FMUL R19, R24, R19 ;  /* 0x0000001318137220 */ /* 0x000fe20000400000 */
[----:B------:R-:W-:Y:S01]  /*8770*/  F2FP.TF32.F32.PACK_B R8, R8 ;  /* 0x00000008ff08723e */ /* 0x000fe200024050ff */
[C---:B------:R-:W-:Y:S01]  /*8780*/  FFMA R16, R27.reuse, R33, R16 ;  /* 0x000000211b107223 */ /* 0x040fe20000000010 */
[----:B------:R-:W-:Y:S01]  /*8790*/  F2FP.TF32.F32.PACK_B R9, R9 ;  /* 0x00000009ff09723e */ /* 0x000fe200024050ff */
[----:B------:R-:W-:Y:S01]  /*87a0*/  SYNCS.ARRIVE.TRANS64.RED.A1T0 RZ, [UR4], RZ ;  /* 0x000000ffffff79a7 */ /* 0x000fe20008100404 */
[----:B------:R1:W-:Y:S01]  /*87b0*/  STSM.16.M88.4 [R70+0x6400], R4 ;  /* 0x0064000446007844 */ /* 0x0003e20000000200 */
        /* <DEDUP_REMOVED lines=14> */
[----:B------:R-:W-:Y:S05]  /*88a0*/  F2FP.TF32.F32.PACK_B R19, R19 ;  /* 0x00000013ff13723e */ /* 0x000fea00024050ff */
        /* <DEDUP_REMOVED lines=19> */
.L_x_131:
[----:B------:R-:W-:Y:S05]  /*89e0*/  BSYNC.RECONVERGENT B0 ;  /* 0x0000000000007941 */ /* 0x000fea0003800200 */
.L_x_130:
[----:B------:R-:W-:Y:S01]  /*89f0*/  BAR.SYNC.DEFER_BLOCKING 0x1, 0x80 ;  /* 0x0042000000007b1d */ /* 0x000fe20000010000 */
[----:B------:R-:W-:Y:S01]  /*8a00*/  UISETP.NE.AND UP0, UPT, UR52, -0x4, UPT ;  /* 0xfffffffc3400788c */ /* 0x000fe2000bf05270 */
[----:B------:R-:W-:Y:S08]  /*8a10*/  IADD3 R22, PT, PT, R22, 0x1, RZ ;  /* 0x0000000116167810 */ /* 0x000ff00007ffe0ff */
[----:B------:R-:W-:Y:S05]  /*8a20*/  BRA.U !UP0, `(.L_x_132) ;  /* 0x0000000108287547 */ /* 0x000fea000b800000 */
[----:B------:R-:W-:Y:S01]  /*8a30*/  ISETP.NE.AND P0, PT, R68, RZ, PT ;  /* 0x000000ff4400720c */ /* 0x000fe20003f05270 */
[----:B------:R-:W-:Y:S01]  /*8a40*/  IMAD.U32 R2, RZ, RZ, UR46 ;  /* 0x0000002eff027e24 */ /* 0x000fe2000f8e00ff */
[----:B------:R-:W-:Y:S01]  /*8a50*/  UIADD3 UR4, UPT, UPT, UR46, 0x1, URZ ;  /* 0x000000012e047890 */ /* 0x000fe2000fffe0ff */
[----:B------:R-:W-:Y:S03]  /*8a60*/  IMAD.U32 R0, RZ, RZ, UR47 ;  /* 0x0000002fff007e24 */ /* 0x000fe6000f8e00ff */
[----:B------:R-:W-:Y:S04]  /*8a70*/  UISETP.NE.AND UP0, UPT, UR4, 0x4, UPT ;  /* 0x000000040400788c */ /* 0x000fe8000bf05270 */
[----:B------:R-:W-:Y:S03]  /*8a80*/  USEL UR46, UR4, URZ, UP0 ;  /* 0x000000ff042e7287 */ /* 0x000fe60008000000 */
[----:B------:R-:W-:Y:S05]  /*8a90*/  @P0 LEA R2, R2, UR44, 0x3 ;  /* 0x0000002c02020c11 */ /* 0x000fea000f8e18ff */
[----:B------:R-:W-:Y:S05]  /*8aa0*/  @P0 VIADD R2, R2, 0x60 ;  /* 0x0000006002020836 */ /* 0x000fea0000000000 */
[----:B------:R-:W-:Y:S04]  /*8ab0*/  @P0 PRMT R0, R0, 0x654, R2 ;  /* 0x0000065400000816 */ /* 0x000fe80000000002 */
[----:B------:R2:W-:Y:S03]  /*8ac0*/  @P0 SYNCS.ARRIVE.TRANS64.RED.A1T0 RZ, [R0+URZ], RZ ;  /* 0x000000ff00ff09a7 */ /* 0x0005e600081004ff */
.L_x_132:
[----:B------:R-:W-:Y:S01]  /*8ad0*/  R2UR UR4, R55 ;  /* 0x00000000370472ca */ /* 0x000fe200000e0000 */
[----:B------:R-:W-:Y:S01]  /*8ae0*/  UISETP.NE.AND UP0, UPT, UR62, URZ, UPT ;  /* 0x000000ff3e00728c */ /* 0x000fe2000bf05270 */
[----:B------:R-:W-:Y:S01]  /*8af0*/  ISETP.NE.AND P0, PT, R59, 0x2, PT ;  /* 0x000000023b00780c */ /* 0x000fe20003f05270 */
[----:B------:R-:W-:Y:S01]  /*8b00*/  UIADD3 UR28, UPT, UPT, UR37, UR63, URZ ;  /* 0x0000003f251c7290 */ /* 0x000fe2000fffe0ff */
[----:B------:R-:W-:Y:S01]  /*8b10*/  ISETP.NE.AND P1, PT, R22, 0x4, PT ;  /* 0x000000041600780c */ /* 0x000fe20003f25270 */
[----:B------:R-:W-:Y:S01]  /*8b20*/  UIADD3 UR52, UPT, UPT, UR52, 0x4, URZ ;  /* 0x0000000434347890 */ /* 0x000fe2000fffe0ff */
[----:B------:R-:W-:Y:S01]  /*8b30*/  SEL R2, RZ, 0x1, P0 ;  /* 0x00000001ff027807 */ /* 0x000fe20000000000 */
[----:B------:R-:W-:Y:S01]  /*8b40*/  UMOV UR36, UR61 ;  /* 0x0000003d00247c82 */ /* 0x000fe20008000000 */
[----:B--2---:R-:W-:Y:S02]  /*8b50*/  SEL R0, RZ, 0x1, P1 ;  /* 0x00000001ff007807 */ /* 0x004fe40000800000 */
[----:B------:R-:W-:Y:S02]  /*8b60*/  LOP3.LUT R60, R60, R2, RZ, 0x3c, !PT ;  /* 0x000000023c3c7212 */ /* 0x000fe400078e3cff */
[----:B------:R-:W-:Y:S01]  /*8b70*/  LOP3.LUT R61, R61, R0, RZ, 0x3c, !PT ;  /* 0x000000003d3d7212 */ /* 0x000fe200078e3cff */
[----:B------:R-:W-:Y:S01]  /*8b80*/  UIADD3 UR24, UPT, UPT, UR38, UR4, URZ ;  /* 0x0000000426187290 */ /* 0x000fe2000fffe0ff */
[----:B------:R-:W-:Y:S02]  /*8b90*/  SEL R59, R59, RZ, P0 ;  /* 0x000000ff3b3b7207 */ /* 0x000fe40000000000 */
[----:B------:R-:W-:Y:S01]  /*8ba0*/  SEL R22, R22, RZ, P1 ;  /* 0x000000ff16167207 */ /* 0x000fe20000800000 */
[----:B------:R-:W-:Y:S08]  /*8bb0*/  BRA.U UP0, `(.L_x_133) ;  /* 0xffffffc900907547 */ /* 0x000ff0000b83ffff */
[----:B------:R-:W-:-:S13]  /*8bc0*/  R2UR UR4, R56 ;  /* 0x00000000380472ca */ /* 0x000fda00000e0000 */
[----:B------:R-:W-:-:S09]  /*8bd0*/  UISETP.NE.AND UP0, UPT, UR4, URZ, UPT ;  /* 0x000000ff0400728c */ /* 0x000fd2000bf05270 */
[----:B------:R-:W-:Y:S05]  /*8be0*/  BRA.U !UP0, `(.L_x_134) ;  /* 0x0000000108487547 */ /* 0x000fea000b800000 */
[----:B------:R-:W2:Y:S02]  /*8bf0*/  LDCU.64 UR4, c[0x0][0x890] ;  /* 0x00011200ff0477ac */ /* 0x000ea40008000a00 */
[----:B--2---:R-:W-:-:S04]  /*8c00*/  UISETP.NE.U32.AND UP0, UPT, UR4, URZ, UPT ;  /* 0x000000ff0400728c */ /* 0x004fc8000bf05070 */
[----:B------:R-:W-:-:S09]  /*8c10*/  UISETP.NE.AND.EX UP0, UPT, UR5, URZ, UPT, UP0 ;  /* 0x000000ff0500728c */ /* 0x000fd2000bf05300 */
[----:B------:R-:W-:Y:S05]  /*8c20*/  BRA.U UP0, `(.L_x_135) ;  /* 0x00000001000c7547 */ /* 0x000fea000b800000 */
[----:B------:R-:W-:-:S13]  /*8c30*/  FSETP.NEU.AND P0, PT, R27, RZ, PT ;  /* 0x000000ff1b00720b */ /* 0x000fda0003f0d000 */
[----:B------:R-:W-:Y:S05]  /*8c40*/  @!P0 EXIT ;  /* 0x000000000000894d */ /* 0x000fea0003800000 */
[----:B------:R-:W-:Y:S05]  /*8c50*/  BRA `(.L_x_134) ;  /* 0x00000000002c7947 */ /* 0x000fea0003800000 */
.L_x_135:
[----:B------:R-:W-:Y:S01]  /*8c60*/  ISETP.NE.AND P0, PT, R58, RZ, PT ;  /* 0x000000ff3a00720c */ /* 0x000fe20003f05270 */
[----:B------:R-:W-:-:S12]  /*8c70*/  BSSY.RECONVERGENT B0, `(.L_x_134) ;  /* 0x0000009000007945 */ /* 0x000fd80003800200 */
[----:B------:R-:W-:Y:S05]  /*8c80*/  @P0 BRA `(.L_x_136) ;  /* 0x0000000000140947 */ /* 0x000fea0003800000 */
[----:B------:R-:W2:Y:S02]  /*8c90*/  LDCU.64 UR4, c[0x0][0x888] ;  /* 0x00011100ff0477ac */ /* 0x000ea40008000a00 */
[----:B--2---:R-:W-:-:S04]  /*8ca0*/  ISETP.NE.U32.AND P0, PT, RZ, UR4, PT ;  /* 0x00000004ff007c0c */ /* 0x004fc8000bf05070 */
[----:B------:R-:W-:-:S13]  /*8cb0*/  ISETP.NE.AND.EX P0, PT, RZ, UR5, PT, P0 ;  /* 0x00000005ff007c0c */ /* 0x000fda000bf05300 */
[----:B------:R-:W-:Y:S05]  /*8cc0*/  @!P0 EXIT ;  /* 0x000000000000894d */ /* 0x000fea0003800000 */
[----:B------:R-:W-:Y:S05]  /*8cd0*/  BRA `(.L_x_137) ;  /* 0x0000000000087947 */ /* 0x000fea0003800000 */
.L_x_136:
[----:B------:R-:W-:-:S13]  /*8ce0*/  FSETP.NEU.AND P0, PT, R27, RZ, PT ;  /* 0x000000ff1b00720b */ /* 0x000fda0003f0d000 */
[----:B------:R-:W-:Y:S05]  /*8cf0*/  @!P0 EXIT ;  /* 0x000000000000894d */ /* 0x000fea0003800000 */
.L_x_137:
[----:B------:R-:W-:Y:S05]  /*8d00*/  BSYNC.RECONVERGENT B0 ;  /* 0x0000000000007941 */ /* 0x000fea0003800200 */
.L_x_134:
[----:B------:R-:W-:Y:S01]  /*8d10*/  ULEA UR4, UR46, UR44, 0x3 ;  /* 0x0000002c2e047291 */ /* 0x000fe2000f8e18ff */
[----:B------:R-:W-:-:S04]  /*8d20*/  DEPBAR.LE SB0, 0x0 ;  /* 0x000080000000791a */ /* 0x000fc80000000000 */
[----:B------:R-:W-:-:S04]  /*8d30*/  UIADD3 UR4, UPT, UPT, UR4, 0x60, URZ ;  /* 0x0000006004047890 */ /* 0x000fc8000fffe0ff */
[----:B------:R-:W-:-:S09]  /*8d40*/  UPRMT UR4, UR47, 0x654, UR4 ;  /* 0x000006542f047896 */ /* 0x000fd20008000004 */
[----:B------:R-:W-:Y:S01]  /*8d50*/  SYNCS.ARRIVE.TRANS64.RED.A1T0 RZ, [UR4], RZ ;  /* 0x000000ffffff79a7 */ /* 0x000fe20008100404 */
[----:B------:R-:W-:Y:S05]  /*8d60*/  EXIT ;  /* 0x000000000000794d */ /* 0x000fea0003800000 */
.L_x_24:
[----:B---3--:R3:W4:Y:S02]  /*8d70*/  SYNCS.PHASECHK.TRANS64.TRYWAIT P0, [R0+URZ+0x100], R2 ;  /* 0x00010002000075a7 */ /* 0x00872400080011ff */
[----:B----4-:R-:W-:Y:S05]  /*8d80*/  @!P0 NANOSLEEP.SYNCS 0x989680 ;  /* 0x009896800000895d */ /* 0x010fea0003900000 */
[----:B------:R-:W4:Y:S02]  /*8d90*/  @!P0 SYNCS.PHASECHK.TRANS64 P0, [R0+URZ+0x100], R2 ;  /* 0x00010002000085a7 */ /* 0x000f2400080010ff */
[----:B----4-:R-:W-:Y:S05]  /*8da0*/  @!P0 BRA `(.L_x_24) ;  /* 0xfffffffc00f08947 */ /* 0x010fea000383ffff */
[----:B------:R-:W-:Y:S05]  /*8db0*/  BRA `(.L_x_138) ;  /* 0xffffff8800ac7947 */ /* 0x000fea000383ffff */
.L_x_27:
[----:B--2---:R-:W-:-:S07]  /*8dc0*/  MOV R0, UR33 ;  /* 0x0000002100007c02 */ /* 0x004fce0008000f00 */
.L_x_139:
[----:B--2---:R2:W3:Y:S02]  /*8dd0*/  SYNCS.PHASECHK.TRANS64.TRYWAIT P0, [R0+URZ+0x20], R3 ;  /* 0x00002003000075a7 */ /* 0x0044e400080011ff */
[----:B---3--:R-:W-:Y:S05]  /*8de0*/  @!P0 NANOSLEEP.SYNCS 0x989680 ;  /* 0x009896800000895d */ /* 0x008fea0003900000 */
[----:B------:R-:W3:Y:S02]  /*8df0*/  @!P0 SYNCS.PHASECHK.TRANS64 P0, [R0+URZ+0x20], R3 ;  /* 0x00002003000085a7 */ /* 0x000ee400080010ff */
[----:B---3--:R-:W-:Y:S05]  /*8e00*/  @!P0 BRA `(.L_x_139) ;  /* 0xfffffffc00f08947 */ /* 0x008fea000383ffff */
[----:B------:R-:W-:Y:S05]  /*8e10*/  BRA `(.L_x_26) ;  /* 0xffffff8800f47947 */ /* 0x000fea000383ffff */
.L_x_34:
[----:B-1----:R-:W-:-:S07]  /*8e20*/  MOV R0, UR33 ;  /* 0x0000002100007c02 */ /* 0x002fce0008000f00 */
.L_x_140:
[----:B-1----:R1:W2:Y:S02]  /*8e30*/  SYNCS.PHASECHK.TRANS64.TRYWAIT P0, [R0+URZ+0x20], R3 ;  /* 0x00002003000075a7 */ /* 0x0022a400080011ff */
[----:B--2---:R-:W-:Y:S05]  /*8e40*/  @!P0 NANOSLEEP.SYNCS 0x989680 ;  /* 0x009896800000895d */ /* 0x004fea0003900000 */
[----:B------:R-:W2:Y:S02]  /*8e50*/  @!P0 SYNCS.PHASECHK.TRANS64 P0, [R0+URZ+0x20], R3 ;  /* 0x00002003000085a7 */ /* 0x000ea400080010ff */
[----:B--2---:R-:W-:Y:S05]  /*8e60*/  @!P0 BRA `(.L_x_140) ;  /* 0xfffffffc00f08947 */ /* 0x004fea000383ffff */
[----:B------:R-:W-:Y:S05]  /*8e70*/  BRA `(.L_x_33) ;  /* 0xffffff8c00e47947 */ /* 0x000fea000383ffff */
.L_x_39:
[----:B-1----:R1:W2:Y:S02]  /*8e80*/  SYNCS.PHASECHK.TRANS64.TRYWAIT P0, [R3+URZ+0x90], R0 ;  /* 0x00009000030075a7 */ /* 0x0022a400080011ff */
[----:B--2---:R-:W-:Y:S05]  /*8e90*/  @!P0 NANOSLEEP.SYNCS 0x989680 ;  /* 0x009896800000895d */ /* 0x004fea0003900000 */
[----:B------:R-:W2:Y:S02]  /*8ea0*/  @!P0 SYNCS.PHASECHK.TRANS64 P0, [R3+URZ+0x90], R0 ;  /* 0x00009000030085a7 */ /* 0x000ea400080010ff */
[----:B--2---:R-:W-:Y:S05]  /*8eb0*/  @!P0 BRA `(.L_x_39) ;  /* 0xfffffffc00f08947 */ /* 0x004fea000383ffff */
[----:B------:R-:W-:Y:S05]  /*8ec0*/  BRA `(.L_x_141) ;  /* 0xffffff9000b47947 */ /* 0x000fea000383ffff */
.L_x_43:
[----:B------:R-:W-:-:S07]  /*8ed0*/  MOV R0, UR4 ;  /* 0x0000000400007c02 */ /* 0x000fce0008000f00 */
.L_x_142:
[----:B-1----:R1:W2:Y:S02]  /*8ee0*/  SYNCS.PHASECHK.TRANS64.TRYWAIT P0, [R0+URZ], R2 ;  /* 0x00000002000075a7 */ /* 0x0022a400080011ff */
[----:B--2---:R-:W-:Y:S05]  /*8ef0*/  @!P0 NANOSLEEP.SYNCS 0x989680 ;  /* 0x009896800000895d */ /* 0x004fea0003900000 */
[----:B------:R-:W2:Y:S02]  /*8f00*/  @!P0 SYNCS.PHASECHK.TRANS64 P0, [R0+URZ], R2 ;  /* 0x00000002000085a7 */ /* 0x000ea400080010ff */
[----:B--2---:R-:W-:Y:S05]  /*8f10*/  @!P0 BRA `(.L_x_142) ;  /* 0xfffffffc00f08947 */ /* 0x004fea000383ffff */
[----:B------:R-:W-:Y:S05]  /*8f20*/  BRA `(.L_x_143) ;  /* 0xffffff98005c7947 */ /* 0x000fea000383ffff */
.L_x_44:
[----:B------:R-:W-:-:S07]  /*8f30*/  MOV R0, UR5 ;  /* 0x0000000500007c02 */ /* 0x000fce0008000f00 */
.L_x_144:
[----:B-1----:R1:W2:Y:S02]  /*8f40*/  SYNCS.PHASECHK.TRANS64.TRYWAIT P0, [R0+URZ], R3 ;  /* 0x00000003000075a7 */ /* 0x0022a400080011ff */
[----:B--2---:R-:W-:Y:S05]  /*8f50*/  @!P0 NANOSLEEP.SYNCS 0x989680 ;  /* 0x009896800000895d */ /* 0x004fea0003900000 */
[----:B------:R-:W2:Y:S02]  /*8f60*/  @!P0 SYNCS.PHASECHK.TRANS64 P0, [R0+URZ], R3 ;  /* 0x00000003000085a7 */ /* 0x000ea400080010ff */
[----:B--2---:R-:W-:Y:S05]  /*8f70*/  @!P0 BRA `(.L_x_144) ;  /* 0xfffffffc00f08947 */ /* 0x004fea000383ffff */
[----:B------:R-:W-:Y:S05]  /*8f80*/  BRA `(.L_x_145) ;  /* 0xffffff9800687947 */ /* 0x000fea000383ffff */
.L_x_45:
[----:B------:R-:W-:-:S07]  /*8f90*/  MOV R0, UR5 ;  /* 0x0000000500007c02 */ /* 0x000fce0008000f00 */
.L_x_146:
[----:B-1----:R1:W2:Y:S02]  /*8fa0*/  SYNCS.PHASECHK.TRANS64.TRYWAIT P0, [R0+URZ], R3 ;  /* 0x00000003000075a7 */ /* 0x0022a400080011ff */
[----:B--2---:R-:W-:Y:S05]  /*8fb0*/  @!P0 NANOSLEEP.SYNCS 0x989680 ;  /* 0x009896800000895d */ /* 0x004fea0003900000 */
[----:B------:R-:W2:Y:S02]  /*8fc0*/  @!P0 SYNCS.PHASECHK.TRANS64 P0, [R0+URZ], R3 ;  /* 0x00000003000085a7 */ /* 0x000ea400080010ff */
[----:B--2---:R-:W-:Y:S05]  /*8fd0*/  @!P0 BRA `(.L_x_146) ;  /* 0xfffffffc00f08947 */ /* 0x004fea000383ffff */
[----:B------:R-:W-:Y:S05]  /*8fe0*/  BRA `(.L_x_147) ;  /* 0xffffff9800747947 */ /* 0x000fea000383ffff */
.L_x_48:
[----:B--2---:R2:W3:Y:S02]  /*8ff0*/  SYNCS.PHASECHK.TRANS64.TRYWAIT P0, [R2+URZ+0xf0], R4 ;  /* 0x0000f004020075a7 */ /* 0x0044e400080011ff */
[----:B---3--:R-:W-:Y:S05]  /*9000*/  @!P0 NANOSLEEP.SYNCS 0x989680 ;  /* 0x009896800000895d */ /* 0x008fea0003900000 */
[----:B------:R-:W3:Y:S02]  /*9010*/  @!P0 SYNCS.PHASECHK.TRANS64 P0, [R2+URZ+0xf0], R4 ;  /* 0x0000f004020085a7 */ /* 0x000ee400080010ff */
[----:B---3--:R-:W-:Y:S05]  /*9020*/  @!P0 BRA `(.L_x_48) ;  /* 0xfffffffc00f08947 */ /* 0x008fea000383ffff */
[----:B------:R-:W-:Y:S05]  /*9030*/  BRA `(.L_x_148) ;  /* 0xffffff9800d07947 */ /* 0x000fea000383ffff */
.L_x_49:
[----:B------:R-:W-:-:S07]  /*9040*/  MOV R2, UR4 ;  /* 0x0000000400027c02 */ /* 0x000fce0008000f00 */
.L_x_149:
[----:B--2---:R2:W3:Y:S02]  /*9050*/  SYNCS.PHASECHK.TRANS64.TRYWAIT P0, [R2+URZ+0xa0], R5 ;  /* 0x0000a005020075a7 */ /* 0x0044e400080011ff */
[----:B---3--:R-:W-:Y:S05]  /*9060*/  @!P0 NANOSLEEP.SYNCS 0x989680 ;  /* 0x009896800000895d */ /* 0x008fea0003900000 */
[----:B------:R-:W3:Y:S02]  /*9070*/  @!P0 SYNCS.PHASECHK.TRANS64 P0, [R2+URZ+0xa0], R5 ;  /* 0x0000a005020085a7 */ /* 0x000ee400080010ff */
[----:B---3--:R-:W-:Y:S05]  /*9080*/  @!P0 BRA `(.L_x_149) ;  /* 0xfffffffc00f08947 */ /* 0x008fea000383ffff */
[----:B------:R-:W-:Y:S05]  /*9090*/  BRA `(.L_x_150) ;  /* 0xffffff9800e07947 */ /* 0x000fea000383ffff */
.L_x_50:
[----:B--2---:R2:W3:Y:S02]  /*90a0*/  SYNCS.PHASECHK.TRANS64.TRYWAIT P1, [R2+URZ+0x90], R4 ;  /* 0x00009004020075a7 */ /* 0x0044e400080211ff */
[----:B---3--:R-:W-:Y:S05]  /*90b0*/  @!P1 NANOSLEEP.SYNCS 0x989680 ;  /* 0x009896800000995d */ /* 0x008fea0003900000 */
[----:B------:R-:W3:Y:S02]  /*90c0*/  @!P1 SYNCS.PHASECHK.TRANS64 P1, [R2+URZ+0x90], R4 ;  /* 0x00009004020095a7 */ /* 0x000ee400080210ff */
[----:B---3--:R-:W-:Y:S05]  /*90d0*/  @!P1 BRA `(.L_x_50) ;  /* 0xfffffffc00f09947 */ /* 0x008fea000383ffff */
[----:B------:R-:W-:Y:S05]  /*90e0*/  BRA `(.L_x_151) ;  /* 0xffffff9c00107947 */ /* 0x000fea000383ffff */
.L_x_53:
[----:B------:R-:W-:-:S07]  /*90f0*/  MOV R0, UR4 ;  /* 0x0000000400007c02 */ /* 0x000fce0008000f00 */
.L_x_152:
[----:B--2---:R2:W3:Y:S02]  /*9100*/  SYNCS.PHASECHK.TRANS64.TRYWAIT P0, [R0+URZ+0xa0], R2 ;  /* 0x0000a002000075a7 */ /* 0x0044e400080011ff */
[----:B---3--:R-:W-:Y:S05]  /*9110*/  @!P0 NANOSLEEP.SYNCS 0x989680 ;  /* 0x009896800000895d */ /* 0x008fea0003900000 */
[----:B------:R-:W3:Y:S02]  /*9120*/  @!P0 SYNCS.PHASECHK.TRANS64 P0, [R0+URZ+0xa0], R2 ;  /* 0x0000a002000085a7 */ /* 0x000ee400080010ff */
[----:B---3--:R-:W-:Y:S05]  /*9130*/  @!P0 BRA `(.L_x_152) ;  /* 0xfffffffc00f08947 */ /* 0x008fea000383ffff */
[----:B------:R-:W-:Y:S05]  /*9140*/  BRA `(.L_x_52) ;  /* 0xffffff9c00647947 */ /* 0x000fea000383ffff */
.L_x_60:
[----:B-1----:R1:W2:Y:S02]  /*9150*/  SYNCS.PHASECHK.TRANS64.TRYWAIT P1, [R0+URZ+0x90], R2 ;  /* 0x00009002000075a7 */ /* 0x0022a400080211ff */
[----:B--2---:R-:W-:Y:S05]  /*9160*/  @!P1 NANOSLEEP.SYNCS 0x989680 ;  /* 0x009896800000995d */ /* 0x004fea0003900000 */
[----:B------:R-:W2:Y:S02]  /*9170*/  @!P1 SYNCS.PHASECHK.TRANS64 P1, [R0+URZ+0x90], R2 ;  /* 0x00009002000095a7 */ /* 0x000ea400080210ff */
[----:B--2---:R-:W-:Y:S05]  /*9180*/  @!P1 BRA `(.L_x_60) ;  /* 0xfffffffc00f09947 */ /* 0x004fea000383ffff */
[----:B------:R-:W-:Y:S05]  /*9190*/  BRA `(.L_x_153) ;  /* 0xffffffa000f87947 */ /* 0x000fea000383ffff */
.L_x_61:
[----:B------:R-:W-:-:S07]  /*91a0*/  MOV R2, UR46 ;  /* 0x0000002e00027c02 */ /* 0x000fce0008000f00 */
.L_x_154:
[----:B-1----:R1:W2:Y:S02]  /*91b0*/  SYNCS.PHASECHK.TRANS64.TRYWAIT P0, [R2+URZ+0xd0], R0 ;  /* 0x0000d000020075a7 */ /* 0x0022a400080011ff */
[----:B--2---:R-:W-:Y:S05]  /*91c0*/  @!P0 NANOSLEEP.SYNCS 0x989680 ;  /* 0x009896800000895d */ /* 0x004fea0003900000 */
[----:B------:R-:W2:Y:S02]  /*91d0*/  @!P0 SYNCS.PHASECHK.TRANS64 P0, [R2+URZ+0xd0], R0 ;  /* 0x0000d000020085a7 */ /* 0x000ea400080010ff */
[----:B--2---:R-:W-:Y:S05]  /*91e0*/  @!P0 BRA `(.L_x_154) ;  /* 0xfffffffc00f08947 */ /* 0x004fea000383ffff */
[----:B------:R-:W-:Y:S05]  /*91f0*/  BRA `(.L_x_155) ;  /* 0xffffffa400487947 */ /* 0x000fea000383ffff */
.L_x_64:
[----:B------:R-:W-:Y:S07]  /*9200*/  MOV R0, UR7 ;  /* 0x0000000700007c02 */ /* 0x000fee0008000f00 */
.L_x_156:
[----:B-1----:R1:W2:Y:S02]  /*9210*/  SYNCS.PHASECHK.TRANS64.TRYWAIT P0, [R0+URZ], R2 ;  /* 0x00000002000075a7 */ /* 0x0022a400080011ff */
[----:B--2---:R-:W-:Y:S05]  /*9220*/  @!P0 NANOSLEEP.SYNCS 0x989680 ;  /* 0x009896800000895d */ /* 0x004fea0003900000 */
[----:B------:R-:W2:Y:S02]  /*9230*/  @!P0 SYNCS.PHASECHK.TRANS64 P0, [R0+URZ], R2 ;  /* 0x00000002000085a7 */ /* 0x000ea400080010ff */
[----:B--2---:R-:W-:Y:S05]  /*9240*/  @!P0 BRA `(.L_x_156) ;  /* 0xfffffffc00f08947 */ /* 0x004fea000383ffff */
[----:B------:R-:W-:Y:S05]  /*9250*/  BRA `(.L_x_63) ;  /* 0xffffffa400647947 */ /* 0x000fea000383ffff */
.L_x_67:
[----:B------:R-:W-:-:S07]  /*9260*/  MOV R0, UR4 ;  /* 0x0000000400007c02 */ /* 0x000fce0008000f00 */
.L_x_157:
[----:B--2---:R2:W4:Y:S02]  /*9270*/  SYNCS.PHASECHK.TRANS64.TRYWAIT P0, [R0+URZ], R2 ;  /* 0x00000002000075a7 */ /* 0x00452400080011ff */
[----:B----4-:R-:W-:Y:S05]  /*9280*/  @!P0 NANOSLEEP.SYNCS 0x989680 ;  /* 0x009896800000895d */ /* 0x010fea0003900000 */
[----:B------:R-:W4:Y:S02]  /*9290*/  @!P0 SYNCS.PHASECHK.TRANS64 P0, [R0+URZ], R2 ;  /* 0x00000002000085a7 */ /* 0x000f2400080010ff */
[----:B----4-:R-:W-:Y:S05]  /*92a0*/  @!P0 BRA `(.L_x_157) ;  /* 0xfffffffc00f08947 */ /* 0x010fea000383ffff */
[----:B------:R-:W-:Y:S05]  /*92b0*/  BRA `(.L_x_158) ;  /* 0xffffffa800907947 */ /* 0x000fea000383ffff */
.L_x_68:
[----:B------:R-:W-:-:S07]  /*92c0*/  MOV R0, UR5 ;  /* 0x0000000500007c02 */ /* 0x000fce0008000f00 */
.L_x_159:
[----:B-1----:R1:W2:Y:S02]  /*92d0*/  SYNCS.PHASECHK.TRANS64.TRYWAIT P0, [R0+URZ], R3 ;  /* 0x00000003000075a7 */ /* 0x0022a400080011ff */
[----:B--2---:R-:W-:Y:S05]  /*92e0*/  @!P0 NANOSLEEP.SYNCS 0x989680 ;  /* 0x009896800000895d */ /* 0x004fea0003900000 */
[----:B------:R-:W2:Y:S02]  /*92f0*/  @!P0 SYNCS.PHASECHK.TRANS64 P0, [R0+URZ], R3 ;  /* 0x00000003000085a7 */ /* 0x000ea400080010ff */
[----:B--2---:R-:W-:Y:S05]  /*9300*/  @!P0 BRA `(.L_x_159) ;  /* 0xfffffffc00f08947 */ /* 0x004fea000383ffff */
[----:B------:R-:W-:Y:S05]  /*9310*/  BRA `(.L_x_160) ;  /* 0xffffffa8009c7947 */ /* 0x000fea000383ffff */
.L_x_69:
[----:B------:R-:W-:-:S07]  /*9320*/  MOV R0, UR5 ;  /* 0x0000000500007c02 */ /* 0x000fce0008000f00 */
.L_x_161:
[----:B-1----:R1:W2:Y:S02]  /*9330*/  SYNCS.PHASECHK.TRANS64.TRYWAIT P0, [R0+URZ], R3 ;  /* 0x00000003000075a7 */ /* 0x0022a400080011ff */
[----:B--2---:R-:W-:Y:S05]  /*9340*/  @!P0 NANOSLEEP.SYNCS 0x989680 ;  /* 0x009896800000895d */ /* 0x004fea0003900000 */
[----:B------:R-:W2:Y:S02]  /*9350*/  @!P0 SYNCS.PHASECHK.TRANS64 P0, [R0+URZ], R3 ;  /* 0x00000003000085a7 */ /* 0x000ea400080010ff */
[----:B--2---:R-:W-:Y:S05]  /*9360*/  @!P0 BRA `(.L_x_161) ;  /* 0xfffffffc00f08947 */ /* 0x004fea000383ffff */
[----:B------:R-:W-:Y:S05]  /*9370*/  BRA `(.L_x_162) ;  /* 0xffffffa800a87947 */ /* 0x000fea000383ffff */
.L_x_70:
[----:B-1----:R-:W-:-:S07]  /*9380*/  MOV R0, UR4 ;  /* 0x0000000400007c02 */ /* 0x002fce0008000f00 */
.L_x_163:
[----:B-1----:R1:W2:Y:S02]  /*9390*/  SYNCS.PHASECHK.TRANS64.TRYWAIT P0, [R0+URZ], R2 ;  /* 0x00000002000075a7 */ /* 0x0022a400080011ff */
[----:B--2---:R-:W-:Y:S05]  /*93a0*/  @!P0 NANOSLEEP.SYNCS 0x989680 ;  /* 0x009896800000895d */ /* 0x004fea0003900000 */
[----:B------:R-:W2:Y:S02]  /*93b0*/  @!P0 SYNCS.PHASECHK.TRANS64 P0, [R0+URZ], R2 ;  /* 0x00000002000085a7 */ /* 0x000ea400080010ff */
[----:B--2---:R-:W-:Y:S05]  /*93c0*/  @!P0 BRA `(.L_x_163) ;  /* 0xfffffffc00f08947 */ /* 0x004fea000383ffff */
[----:B------:R-:W-:Y:S05]  /*93d0*/  BRA `(.L_x_164) ;  /* 0xffffffa800b47947 */ /* 0x000fea000383ffff */
.L_x_75:
[----:B--2---:R2:W3:Y:S02]  /*93e0*/  SYNCS.PHASECHK.TRANS64.TRYWAIT P0, [R8+URZ+0x90], R0 ;  /* 0x00009000080075a7 */ /* 0x0044e400080011ff */
[----:B---3--:R-:W-:Y:S05]  /*93f0*/  @!P0 NANOSLEEP.SYNCS 0x989680 ;  /* 0x009896800000895d */ /* 0x008fea0003900000 */
[----:B------:R-:W3:Y:S02]  /*9400*/  @!P0 SYNCS.PHASECHK.TRANS64 P0, [R8+URZ+0x90], R0 ;  /* 0x00009000080085a7 */ /* 0x000ee400080010ff */
[----:B---3--:R-:W-:Y:S05]  /*9410*/  @!P0 BRA `(.L_x_75) ;  /* 0xfffffffc00f08947 */ /* 0x008fea000383ffff */
[----:B------:R-:W-:Y:S05]  /*9420*/  BRA `(.L_x_165) ;  /* 0xffffffac00e87947 */ /* 0x000fea000383ffff */
.L_x_78:
[----:B--2---:R-:W-:Y:S07]  /*9430*/  MOV R0, UR21 ;  /* 0x0000001500007c02 */ /* 0x004fee0008000f00 */
.L_x_166:
[----:B--2---:R2:W3:Y:S02]  /*9440*/  SYNCS.PHASECHK.TRANS64.TRYWAIT P1, [R0+URZ+0x88], R2 ;  /* 0x00008802000075a7 */ /* 0x0044e400080211ff */
[----:B---3--:R-:W-:Y:S05]  /*9450*/  @!P1 NANOSLEEP.SYNCS 0x989680 ;  /* 0x009896800000995d */ /* 0x008fea0003900000 */
[----:B------:R-:W3:Y:S02]  /*9460*/  @!P1 SYNCS.PHASECHK.TRANS64 P1, [R0+URZ+0x88], R2 ;  /* 0x00008802000095a7 */ /* 0x000ee400080210ff */
[----:B---3--:R-:W-:Y:S05]  /*9470*/  @!P1 BRA `(.L_x_166) ;  /* 0xfffffffc00f09947 */ /* 0x008fea000383ffff */
[----:B------:R-:W-:Y:S05]  /*9480*/  BRA `(.L_x_77) ;  /* 0xffffffb400647947 */ /* 0x000fea000383ffff */
.L_x_81:
[----:B--2---:R-:W-:Y:S07]  /*9490*/  MOV R0, UR21 ;  /* 0x0000001500007c02 */ /* 0x004fee0008000f00 */
.L_x_167:
[----:B--2---:R2:W3:Y:S02]  /*94a0*/  SYNCS.PHASECHK.TRANS64.TRYWAIT P0, [R0+URZ+0x60], R4 ;  /* 0x00006004000075a7 */ /* 0x0044e400080011ff */
[----:B---3--:R-:W-:Y:S05]  /*94b0*/  @!P0 NANOSLEEP.SYNCS 0x989680 ;  /* 0x009896800000895d */ /* 0x008fea0003900000 */
[----:B------:R-:W3:Y:S02]  /*94c0*/  @!P0 SYNCS.PHASECHK.TRANS64 P0, [R0+URZ+0x60], R4 ;  /* 0x00006004000085a7 */ /* 0x000ee400080010ff */
[----:B---3--:R-:W-:Y:S05]  /*94d0*/  @!P0 BRA `(.L_x_167) ;  /* 0xfffffffc00f08947 */ /* 0x008fea000383ffff */
[----:B------:R-:W-:Y:S05]  /*94e0*/  BRA `(.L_x_168) ;  /* 0xffffffb400bc7947 */ /* 0x000fea000383ffff */
.L_x_82:
[----:B------:R-:W-:Y:S07]  /*94f0*/  MOV R0, UR21 ;  /* 0x0000001500007c02 */ /* 0x000fee0008000f00 */
.L_x_169:
[----:B--2---:R2:W3:Y:S02]  /*9500*/  SYNCS.PHASECHK.TRANS64.TRYWAIT P0, [R0+URZ+0x68], R4 ;  /* 0x00006804000075a7 */ /* 0x0044e400080011ff */
[----:B---3--:R-:W-:Y:S05]  /*9510*/  @!P0 NANOSLEEP.SYNCS 0x989680 ;  /* 0x009896800000895d */ /* 0x008fea0003900000 */
[----:B------:R-:W3:Y:S02]  /*9520*/  @!P0 SYNCS.PHASECHK.TRANS64 P0, [R0+URZ+0x68], R4 ;  /* 0x00006804000085a7 */ /* 0x000ee400080010ff */
[----:B---3--:R-:W-:Y:S05]  /*9530*/  @!P0 BRA `(.L_x_169) ;  /* 0xfffffffc00f08947 */ /* 0x008fea000383ffff */
[----:B------:R-:W-:Y:S05]  /*9540*/  BRA `(.L_x_170) ;  /* 0xffffffb400f87947 */ /* 0x000fea000383ffff */
.L_x_83:
[----:B------:R-:W-:Y:S07]  /*9550*/  MOV R0, UR21 ;  /* 0x0000001500007c02 */ /* 0x000fee0008000f00 */
.L_x_171:
[----:B--2---:R2:W3:Y:S02]  /*9560*/  SYNCS.PHASECHK.TRANS64.TRYWAIT P0, [R0+URZ+0x70], R4 ;  /* 0x00007004000075a7 */ /* 0x0044e400080011ff */
[----:B---3--:R-:W-:Y:S05]  /*9570*/  @!P0 NANOSLEEP.SYNCS 0x989680 ;  /* 0x009896800000895d */ /* 0x008fea0003900000 */
[----:B------:R-:W3:Y:S02]  /*9580*/  @!P0 SYNCS.PHASECHK.TRANS64 P0, [R0+URZ+0x70], R4 ;  /* 0x00007004000085a7 */ /* 0x000ee400080010ff */
[----:B---3--:R-:W-:Y:S05]  /*9590*/  @!P0 BRA `(.L_x_171) ;  /* 0xfffffffc00f08947 */ /* 0x008fea000383ffff */
[----:B------:R-:W-:Y:S05]  /*95a0*/  BRA `(.L_x_172) ;  /* 0xffffffb800407947 */ /* 0x000fea000383ffff */
.L_x_84:
[----:B------:R-:W-:Y:S07]  /*95b0*/  MOV R0, UR21 ;  /* 0x0000001500007c02 */ /* 0x000fee0008000f00 */
.L_x_173:
[----:B--2---:R2:W3:Y:S02]  /*95c0*/  SYNCS.PHASECHK.TRANS64.TRYWAIT P0, [R0+URZ+0x78], R4 ;  /* 0x00007804000075a7 */ /* 0x0044e400080011ff */
[----:B---3--:R-:W-:Y:S05]  /*95d0*/  @!P0 NANOSLEEP.SYNCS 0x989680 ;  /* 0x009896800000895d */ /* 0x008fea0003900000 */
[----:B------:R-:W3:Y:S02]  /*95e0*/  @!P0 SYNCS.PHASECHK.TRANS64 P0, [R0+URZ+0x78], R4 ;  /* 0x00007804000085a7 */ /* 0x000ee400080010ff */
[----:B---3--:R-:W-:Y:S05]  /*95f0*/  @!P0 BRA `(.L_x_173) ;  /* 0xfffffffc00f08947 */ /* 0x008fea000383ffff */
[----:B------:R-:W-:Y:S05]  /*9600*/  BRA `(.L_x_174) ;  /* 0xffffffb8008c7947 */ /* 0x000fea000383ffff */
.L_x_86:
[----:B------:R-:W-:-:S07]  /*9610*/  MOV R0, UR21 ;  /* 0x0000001500007c02 */ /* 0x000fce0008000f00 */
.L_x_175:
[----:B---3--:R3:W4:Y:S02]  /*9620*/  SYNCS.PHASECHK.TRANS64.TRYWAIT P0, [R0+URZ+0x60], R2 ;  /* 0x00006002000075a7 */ /* 0x00872400080011ff */
[----:B----4-:R-:W-:Y:S05]  /*9630*/  @!P0 NANOSLEEP.SYNCS 0x989680 ;  /* 0x009896800000895d */ /* 0x010fea0003900000 */
[----:B------:R-:W4:Y:S02]  /*9640*/  @!P0 SYNCS.PHASECHK.TRANS64 P0, [R0+URZ+0x60], R2 ;  /* 0x00006002000085a7 */ /* 0x000f2400080010ff */
[----:B----4-:R-:W-:Y:S05]  /*9650*/  @!P0 BRA `(.L_x_175) ;  /* 0xfffffffc00f08947 */ /* 0x010fea000383ffff */
[----:B------:R-:W-:Y:S05]  /*9660*/  BRA `(.L_x_176) ;  /* 0xffffffbc00007947 */ /* 0x000fea000383ffff */
.L_x_87:
[----:B---3--:R-:W-:-:S07]  /*9670*/  MOV R0, UR21 ;  /* 0x0000001500007c02 */ /* 0x008fce0008000f00 */
.L_x_177:
[----:B---3--:R3:W4:Y:S02]  /*9680*/  SYNCS.PHASECHK.TRANS64.TRYWAIT P0, [R0+URZ+0x68], R2 ;  /* 0x00006802000075a7 */ /* 0x00872400080011ff */
[----:B----4-:R-:W-:Y:S05]  /*9690*/  @!P0 NANOSLEEP.SYNCS 0x989680 ;  /* 0x009896800000895d */ /* 0x010fea0003900000 */
[----:B------:R-:W4:Y:S02]  /*96a0*/  @!P0 SYNCS.PHASECHK.TRANS64 P0, [R0+URZ+0x68], R2 ;  /* 0x00006802000085a7 */ /* 0x000f2400080010ff */
[----:B----4-:R-:W-:Y:S05]  /*96b0*/  @!P0 BRA `(.L_x_177) ;  /* 0xfffffffc00f08947 */ /* 0x010fea000383ffff */
[----:B------:R-:W-:Y:S05]  /*96c0*/  BRA `(.L_x_178) ;  /* 0xffffffb800f07947 */ /* 0x000fea000383ffff */
.L_x_88:
[----:B---3--:R-:W-:-:S07]  /*96d0*/  MOV R0, UR21 ;  /* 0x0000001500007c02 */ /* 0x008fce0008000f00 */
.L_x_179:
[----:B---3--:R3:W4:Y:S02]  /*96e0*/  SYNCS.PHASECHK.TRANS64.TRYWAIT P0, [R0+URZ+0x70], R2 ;  /* 0x00007002000075a7 */ /* 0x00872400080011ff */
[----:B----4-:R-:W-:Y:S05]  /*96f0*/  @!P0 NANOSLEEP.SYNCS 0x989680 ;  /* 0x009896800000895d */ /* 0x010fea0003900000 */
[----:B------:R-:W4:Y:S02]  /*9700*/  @!P0 SYNCS.PHASECHK.TRANS64 P0, [R0+URZ+0x70], R2 ;  /* 0x00007002000085a7 */ /* 0x000f2400080010ff */
[----:B----4-:R-:W-:Y:S05]  /*9710*/  @!P0 BRA `(.L_x_179) ;  /* 0xfffffffc00f08947 */ /* 0x010fea000383ffff */
[----:B------:R-:W-:Y:S05]  /*9720*/  BRA `(.L_x_180) ;  /* 0xffffffb800e07947 */ /* 0x000fea000383ffff */
.L_x_90:
[----:B-1----:R1:W2:Y:S02]  /*9730*/  SYNCS.PHASECHK.TRANS64.TRYWAIT P0, [R3+URZ+0x90], R0 ;  /* 0x00009000030075a7 */ /* 0x0022a400080011ff */
[----:B--2---:R-:W-:Y:S05]  /*9740*/  @!P0 NANOSLEEP.SYNCS 0x989680 ;  /* 0x009896800000895d */ /* 0x004fea0003900000 */
[----:B------:R-:W2:Y:S02]  /*9750*/  @!P0 SYNCS.PHASECHK.TRANS64 P0, [R3+URZ+0x90], R0 ;  /* 0x00009000030085a7 */ /* 0x000ea400080010ff */
[----:B--2---:R-:W-:Y:S05]  /*9760*/  @!P0 BRA `(.L_x_90) ;  /* 0xfffffffc00f08947 */ /* 0x004fea000383ffff */
[----:B------:R-:W-:Y:S05]  /*9770*/  BRA `(.L_x_181) ;  /* 0xffffffbc00b47947 */ /* 0x000fea000383ffff */
.L_x_101:
[----:B-1----:R-:W-:Y:S04]  /*9780*/  MOV R0, UR44 ;  /* 0x0000002c00007c02 */ /* 0x002fe80008000f00 */
[----:B------:R1:W2:Y:S03]  /*9790*/  SYNCS.PHASECHK.TRANS64.TRYWAIT P1, [R0+URZ+0x40], R3 ;  /* 0x00004003000075a7 */ /* 0x0002a600080211ff */
[----:B--2---:R-:W-:Y:S05]  /*97a0*/  @!P1 NANOSLEEP.SYNCS 0x989680 ;  /* 0x009896800000995d */ /* 0x004fea0003900000 */
[----:B------:R-:W2:Y:S02]  /*97b0*/  @!P1 SYNCS.PHASECHK.TRANS64 P1, [R0+URZ+0x40], R3 ;  /* 0x00004003000095a7 */ /* 0x000ea400080210ff */
[----:B--2---:R-:W-:Y:S05]  /*97c0*/  @!P1 BRA `(.L_x_101) ;  /* 0xfffffffc00ec9947 */ /* 0x004fea000383ffff */
[----:B------:R-:W-:Y:S05]  /*97d0*/  BRA `(.L_x_100) ;  /* 0xffffffcc00547947 */ /* 0x000fea000383ffff */
.L_x_103:
[----:B-1----:R1:W3:Y:S02]  /*97e0*/  SYNCS.PHASECHK.TRANS64.TRYWAIT P0, [R26+URZ+0xb0], R2 ;  /* 0x0000b0021a0075a7 */ /* 0x0022e400080011ff */
[----:B---3--:R-:W-:Y:S05]  /*97f0*/  @!P0 NANOSLEEP.SYNCS 0x989680 ;  /* 0x009896800000895d */ /* 0x008fea0003900000 */
[----:B------:R-:W3:Y:S02]  /*9800*/  @!P0 SYNCS.PHASECHK.TRANS64 P0, [R26+URZ+0xb0], R2 ;  /* 0x0000b0021a0085a7 */ /* 0x000ee400080010ff */
[----:B---3--:R-:W-:Y:S05]  /*9810*/  @!P0 BRA `(.L_x_103) ;  /* 0xfffffffc00f08947 */ /* 0x008fea000383ffff */
[----:B------:R-:W-:Y:S05]  /*9820*/  BRA `(.L_x_102) ;  /* 0xffffffcc00807947 */ /* 0x000fea000383ffff */
.L_x_112:
[----:B-1----:R1:W2:Y:S02]  /*9830*/  SYNCS.PHASECHK.TRANS64.TRYWAIT P0, [R2+URZ+0x40], R0 ;  /* 0x00004000020075a7 */ /* 0x0022a400080011ff */
[----:B--2---:R-:W-:Y:S05]  /*9840*/  @!P0 NANOSLEEP.SYNCS 0x989680 ;  /* 0x009896800000895d */ /* 0x004fea0003900000 */
[----:B------:R-:W2:Y:S02]  /*9850*/  @!P0 SYNCS.PHASECHK.TRANS64 P0, [R2+URZ+0x40], R0 ;  /* 0x00004000020085a7 */ /* 0x000ea400080010ff */
[----:B--2---:R-:W-:Y:S05]  /*9860*/  @!P0 BRA `(.L_x_112) ;  /* 0xfffffffc00f08947 */ /* 0x004fea000383ffff */
[----:B------:R-:W-:Y:S05]  /*9870*/  BRA `(.L_x_111) ;  /* 0xffffffd400a47947 */ /* 0x000fea000383ffff */
.L_x_120:
[----:B-1----:R1:W2:Y:S02]  /*9880*/  SYNCS.PHASECHK.TRANS64.TRYWAIT P0, [R0+URZ+0x40], R5 ;  /* 0x00004005000075a7 */ /* 0x0022a400080011ff */
[----:B--2---:R-:W-:Y:S05]  /*9890*/  @!P0 NANOSLEEP.SYNCS 0x989680 ;  /* 0x009896800000895d */ /* 0x004fea0003900000 */
[----:B------:R-:W2:Y:S02]  /*98a0*/  @!P0 SYNCS.PHASECHK.TRANS64 P0, [R0+URZ+0x40], R5 ;  /* 0x00004005000085a7 */ /* 0x000ea400080010ff */
[----:B--2---:R-:W-:Y:S05]  /*98b0*/  @!P0 BRA `(.L_x_120) ;  /* 0xfffffffc00f08947 */ /* 0x004fea000383ffff */
[----:B------:R-:W-:Y:S05]  /*98c0*/  BRA `(.L_x_119) ;  /* 0xffffffdc00ec7947 */ /* 0x000fea000383ffff */
.L_x_128:
[----:B--2---:R2:W3:Y:S02]  /*98d0*/  SYNCS.PHASECHK.TRANS64.TRYWAIT P0, [R2+URZ+0x40], R0 ;  /* 0x00004000020075a7 */ /* 0x0044e400080011ff */
[----:B---3--:R-:W-:Y:S05]  /*98e0*/  @!P0 NANOSLEEP.SYNCS 0x989680 ;  /* 0x009896800000895d */ /* 0x008fea0003900000 */
[----:B------:R-:W3:Y:S02]  /*98f0*/  @!P0 SYNCS.PHASECHK.TRANS64 P0, [R2+URZ+0x40], R0 ;  /* 0x00004000020085a7 */ /* 0x000ee400080010ff */
[----:B---3--:R-:W-:Y:S05]  /*9900*/  @!P0 BRA `(.L_x_128) ;  /* 0xfffffffc00f08947 */ /* 0x008fea000383ffff */
[----:B------:R-:W-:Y:S05]  /*9910*/  BRA `(.L_x_127) ;  /* 0xffffffe800347947 */ /* 0x000fea000383ffff */
        .weak           $__internal_0_$__cuda_sm10x_tcgen05_guardrail_trap_col_being_dealloced_not_returned_by_alloc
        .type           $__internal_0_$__cuda_sm10x_tcgen05_guardrail_trap_col_being_dealloced_not_returned_by_alloc,@function
        .size           $__internal_0_$__cuda_sm10x_tcgen05_guardrail_trap_col_being_dealloced_not_returned_by_alloc,($__internal_1_$__cuda_sm10x_tcgen05_guardrail_trap_phase_invalid_during_alloc - $__internal_0_$__cuda_sm10x_tcgen05_guardrail_trap_col_being_dealloced_not_returned_by_alloc)
$__internal_0_$__cuda_sm10x_tcgen05_guardrail_trap_col_being_dealloced_not_returned_by_alloc:
[----:B------:R-:W-:Y:S05]  /*9920*/  BPT.TRAP 0x1 ;  /* 0x000000040000795c */ /* 0x000fea0000300000 */
[----:B------:R-:W-:-:S04]  /*9930*/  HFMA2 R3, -RZ, RZ, 0, 0 ;  /* 0x00000000ff037431 */ /* 0x000fc800000001ff */
[----:B------:R-:W-:Y:S05]  /*9940*/  RET.REL.NODEC R2 `(_ZN7cutlass13device_kernelINS_4gemm6kernel13GemmUniversalIN4cute5tupleIJiiiiEEENS1_10collective13CollectiveMmaINS1_35MainloopSm100TmaUmmaWarpSpecializedILi4ELi2ELi4ENS5_IJNS4_1CILi2EEENSA_ILi1EEESC_EEEEENS5_IJNSA_ILi64EEENSA_ILi128EEESF_EEENS_10tfloat32_tENS5_IJlSC_lEEESI_SJ_NS4_8TiledMMAINS4_8MMA_AtomIJNS4_17SM100_MMA_TF32_SSISI_SI_fLi64ELi128ELNS4_4UMMA5MajorE0ELSO_0ELNSN_7ScaleInE0ELSP_0EEEEEENS4_6LayoutINS5_IJSC_SC_SC_EEENS5_IJNSA_ILi0EEESU_SU_EEEEENS5_IJNS4_10UnderscoreESX_SX_EEEEENS4_13SM90_TMA_LOADENS4_14ComposedLayoutINS4_7SwizzleILi3ELi4ELi3EEENS4_18smem_ptr_flag_bitsILi32EEENSS_INS5_IJNSA_ILi8EEENSA_ILi32EEEEEENS5_IJS17_SC_EEEEEEEvNS4_8identityENS4_23SM90_TMA_LOAD_MULTICASTES1B_vS1C_EENS_8epilogue10collective18CollectiveEpilogueINS1F_23Sm100TmaWarpSpecializedILi4ELi2ELi16ELb1ELb0EEEJSH_NS5_IJNSS_ISF_SC_EENSS_IS17_SC_EEEEESI_SJ_SI_SJ_NS1F_6fusion15FusionCallbacksIS1J_NS1N_17LinearCombinationISI_fSI_fLNS_15FloatRoundStyleE2EEESH_S1M_JEEENS4_5SM1004TMEM4LOAD26SM100_TMEM_LOAD_16dp128b8xES10_S1B_NS4_17SM75_U32x4_LDSM_NENS4_14SM90_TMA_STOREES1B_NS4_17SM90_U32x4_STSM_NENS4_39AutoVectorizingCopyWithAssumedAlignmentILi128EEEEEEvvEEEEvNT_6ParamsE) ;  /* 0xffffff6402ac7950 */ /* 0x000fea0003c3ffff */
        .weak           $__internal_1_$__cuda_sm10x_tcgen05_guardrail_trap_phase_invalid_during_alloc
        .type           $__internal_1_$__cuda_sm10x_tcgen05_guardrail_trap_phase_invalid_during_alloc,@function
        .size           $__internal_1_$__cuda_sm10x_tcgen05_guardrail_trap_phase_invalid_during_alloc,($__internal_2_$__cuda_sm10x_tcgen05_guardrail_trap_unallocated_columns_being_dealloced - $__internal_1_$__cuda_sm10x_tcgen05_guardrail_trap_phase_invalid_during_alloc)
$__internal_1_$__cuda_sm10x_tcgen05_guardrail_trap_phase_invalid_during_alloc:
[----:B------:R-:W-:Y:S05]  /*9950*/  BPT.TRAP 0x1 ;  /* 0x000000040000795c */ /* 0x000fea0000300000 */
[----:B------:R-:W-:-:S04]  /*9960*/  MOV R5, 0x0 ;  /* 0x0000000000057802 */ /* 0x000fc80000000f00 */
[----:B------:R-:W-:Y:S05]  /*9970*/  RET.REL.NODEC R4 `(_ZN7cutlass13device_kernelINS_4gemm6kernel13GemmUniversalIN4cute5tupleIJiiiiEEENS1_10collective13CollectiveMmaINS1_35MainloopSm100TmaUmmaWarpSpecializedILi4ELi2ELi4ENS5_IJNS4_1CILi2EEENSA_ILi1EEESC_EEEEENS5_IJNSA_ILi64EEENSA_ILi128EEESF_EEENS_10tfloat32_tENS5_IJlSC_lEEESI_SJ_NS4_8TiledMMAINS4_8MMA_AtomIJNS4_17SM100_MMA_TF32_SSISI_SI_fLi64ELi128ELNS4_4UMMA5MajorE0ELSO_0ELNSN_7ScaleInE0ELSP_0EEEEEENS4_6LayoutINS5_IJSC_SC_SC_EEENS5_IJNSA_ILi0EEESU_SU_EEEEENS5_IJNS4_10UnderscoreESX_SX_EEEEENS4_13SM90_TMA_LOADENS4_14ComposedLayoutINS4_7SwizzleILi3ELi4ELi3EEENS4_18smem_ptr_flag_bitsILi32EEENSS_INS5_IJNSA_ILi8EEENSA_ILi32EEEEEENS5_IJS17_SC_EEEEEEEvNS4_8identityENS4_23SM90_TMA_LOAD_MULTICASTES1B_vS1C_EENS_8epilogue10collective18CollectiveEpilogueINS1F_23Sm100TmaWarpSpecializedILi4ELi2ELi16ELb1ELb0EEEJSH_NS5_IJNSS_ISF_SC_EENSS_IS17_SC_EEEEESI_SJ_SI_SJ_NS1F_6fusion15FusionCallbacksIS1J_NS1N_17LinearCombinationISI_fSI_fLNS_15FloatRoundStyleE2EEESH_S1M_JEEENS4_5SM1004TMEM4LOAD26SM100_TMEM_LOAD_16dp128b8xES10_S1B_NS4_17SM75_U32x4_LDSM_NENS4_14SM90_TMA_STOREES1B_NS4_17SM90_U32x4_STSM_NENS4_39AutoVectorizingCopyWithAssumedAlignmentILi128EEEEEEvvEEEEvNT_6ParamsE) ;  /* 0xffffff6404a07950 */ /* 0x000fea0003c3ffff */
        .weak           $__internal_2_$__cuda_sm10x_tcgen05_guardrail_trap_unallocated_columns_being_dealloced
        .type           $__internal_2_$__cuda_sm10x_tcgen05_guardrail_trap_unallocated_columns_being_dealloced,@function
        .size           $__internal_2_$__cuda_sm10x_tcgen05_guardrail_trap_unallocated_columns_being_dealloced,(.L_x_183 - $__internal_2_$__cuda_sm10x_tcgen05_guardrail_trap_unallocated_columns_being_dealloced)
$__internal_2_$__cuda_sm10x_tcgen05_guardrail_trap_unallocated_columns_being_dealloced:
[----:B------:R-:W-:Y:S05]  /*9980*/  BPT.TRAP 0x1 ;  /* 0x000000040000795c */ /* 0x000fea0000300000 */
[----:B------:R-:W-:-:S04]  /*9990*/  HFMA2 R3, -RZ, RZ, 0, 0 ;  /* 0x00000000ff037431 */ /* 0x000fc800000001ff */
[----:B------:R-:W-:Y:S05]  /*99a0*/  RET.REL.NODEC R2 `(_ZN7cutlass13device_kernelINS_4gemm6kernel13GemmUniversalIN4cute5tupleIJiiiiEEENS1_10collective13CollectiveMmaINS1_35MainloopSm100TmaUmmaWarpSpecializedILi4ELi2ELi4ENS5_IJNS4_1CILi2EEENSA_ILi1EEESC_EEEEENS5_IJNSA_ILi64EEENSA_ILi128EEESF_EEENS_10tfloat32_tENS5_IJlSC_lEEESI_SJ_NS4_8TiledMMAINS4_8MMA_AtomIJNS4_17SM100_MMA_TF32_SSISI_SI_fLi64ELi128ELNS4_4UMMA5MajorE0ELSO_0ELNSN_7ScaleInE0ELSP_0EEEEEENS4_6LayoutINS5_IJSC_SC_SC_EEENS5_IJNSA_ILi0EEESU_SU_EEEEENS5_IJNS4_10UnderscoreESX_SX_EEEEENS4_13SM90_TMA_LOADENS4_14ComposedLayoutINS4_7SwizzleILi3ELi4ELi3EEENS4_18smem_ptr_flag_bitsILi32EEENSS_INS5_IJNSA_ILi8EEENSA_ILi32EEEEEENS5_IJS17_SC_EEEEEEEvNS4_8identityENS4_23SM90_TMA_LOAD_MULTICASTES1B_vS1C_EENS_8epilogue10collective18CollectiveEpilogueINS1F_23Sm100TmaWarpSpecializedILi4ELi2ELi16ELb1ELb0EEEJSH_NS5_IJNSS_ISF_SC_EENSS_IS17_SC_EEEEESI_SJ_SI_SJ_NS1F_6fusion15FusionCallbacksIS1J_NS1N_17LinearCombinationISI_fSI_fLNS_15FloatRoundStyleE2EEESH_S1M_JEEENS4_5SM1004TMEM4LOAD26SM100_TMEM_LOAD_16dp128b8xES10_S1B_NS4_17SM75_U32x4_LDSM_NENS4_14SM90_TMA_STOREES1B_NS4_17SM90_U32x4_STSM_NENS4_39AutoVectorizingCopyWithAssumedAlignmentILi128EEEEEEvvEEEEvNT_6ParamsE) ;  /* 0xffffff6402947950 */ /* 0x000fea0003c3ffff */
.L_x_182:
[----:B------:R-:W-:-:S00]  /*99b0*/  BRA `(.L_x_182) ;  /* 0xfffffffc00fc7947 */ /* 0x000fc0000383ffff */
[----:B------:R-:W-:-:S00]  /*99c0*/  NOP ;  /* 0x0000000000007918 */ /* 0x000fc00000000000 */
        /* <DEDUP_REMOVED lines=11> */
.L_x_183:


//--------------------- .nv.global.init           --------------------------
	.section	.nv.global.init,"aw",@progbits
.nv.global.init:
	.type		$str$27,@object
	.size		$str$27,($str$28 - $str$27)
$str$27:
        /*0000*/ 	.byte	0x28, 0x61, 0x64, 0x64, 0x72, 0x65, 0x73, 0x73, 0x20, 0x26, 0x20, 0x6d, 0x61, 0x73, 0x6b, 0x29
        /*0010*/ 	.byte	0x20, 0x3d, 0x3d, 0x20, 0x30, 0x00
	.type		$str$28,@object
	.size		$str$28,($str$26 - $str$28)
$str$28:
        /*0016*/ 	.byte	0x2f, 0x74, 0x6d, 0x70, 0x2f, 0x63, 0x75, 0x74, 0x6c, 0x61, 0x73, 0x73, 0x5f, 0x73, 0x77, 0x65
        /*0026*/ 	.byte	0x65, 0x70, 0x5f, 0x73, 0x72, 0x63, 0x2f, 0x69, 0x6e, 0x63, 0x6c, 0x75, 0x64, 0x65, 0x2f, 0x63
        /*0036*/ 	.byte	0x75, 0x74, 0x65, 0x2f, 0x70, 0x6f, 0x69, 0x6e, 0x74, 0x65, 0x72, 0x5f, 0x66, 0x6c, 0x61, 0x67
        /*0046*/ 	.byte	0x67, 0x65, 0x64, 0x2e, 0x68, 0x70, 0x70, 0x00
	.type		$str$26,@object
	.size		$str$26,($str$25 - $str$26)
$str$26:
        /*004e*/ 	.byte	0x2f, 0x74, 0x6d, 0x70, 0x2f, 0x63, 0x75, 0x74, 0x6c, 0x61, 0x73, 0x73, 0x5f, 0x73, 0x77, 0x65
        /*005e*/ 	.byte	0x65, 0x70, 0x5f, 0x73, 0x72, 0x63, 0x2f, 0x69, 0x6e, 0x63, 0x6c, 0x75, 0x64, 0x65, 0x2f, 0x63
        /*006e*/ 	.byte	0x75, 0x74, 0x65, 0x2f, 0x61, 0x74, 0x6f, 0x6d, 0x2f, 0x63, 0x6f, 0x70, 0x79, 0x5f, 0x74, 0x72
        /*007e*/ 	.byte	0x61, 0x69, 0x74, 0x73, 0x5f, 0x73, 0x6d, 0x31, 0x30, 0x30, 0x2e, 0x68, 0x70, 0x70, 0x00
	.type		$str$25,@object
	.size		$str$25,(__unnamed_1 - $str$25)
$str$25:
        /*008d*/ 	.byte	0x28, 0x28, 0x75, 0x69, 0x6e, 0x74, 0x33, 0x32, 0x5f, 0x74, 0x28, 0x74, 0x68, 0x72, 0x65, 0x61
        /*009d*/ 	.byte	0x64, 0x49, 0x64, 0x78, 0x2e, 0x78, 0x29, 0x20, 0x2f, 0x20, 0x33, 0x32, 0x29, 0x20, 0x25, 0x20
        /*00ad*/ 	.byte	0x34, 0x29, 0x20, 0x3d, 0x3d, 0x20, 0x28, 0x28, 0x28, 0x74, 0x6d, 0x65, 0x6d, 0x5f, 0x61, 0x64
        /*00bd*/ 	.byte	0x64, 0x72, 0x20, 0x3e, 0x3e, 0x20, 0x31, 0x36, 0x29, 0x20, 0x2f, 0x20, 0x33, 0x32, 0x29, 0x20
        /*00cd*/ 	.byte	0x25, 0x20, 0x34, 0x29, 0x00
	.type		__unnamed_1,@object
	.size		__unnamed_1,(__unnamed_2 - __unnamed_1)
__unnamed_1:
        /*00d2*/ 	.byte	0x61, 0x75, 0x74, 0x6f, 0x20, 0x63, 0x75, 0x74, 0x65, 0x3a, 0x3a, 0x61, 0x73, 0x5f, 0x70, 0x6f
        /* <DEDUP_REMOVED lines=24> */
        /*0262*/ 	.byte	0x30, 0x34, 0x38, 0x3e, 0x3e, 0x3e, 0x3e, 0x5d, 0x00
	.type		__unnamed_2,@object
	.size		__unnamed_2,(.L_2 - __unnamed_2)
__unnamed_2:
        /* <DEDUP_REMOVED lines=45> */
        /*053b*/ 	.byte	0x3e, 0x3e, 0x3e, 0x5d, 0x00
.L_2:


//--------------------- .nv.shared._ZN7cutlass13device_kernelINS_4gemm6kernel13GemmUniversalIN4cute5tupleIJiiiiEEENS1_10collective13CollectiveMmaINS1_35MainloopSm100TmaUmmaWarpSpecializedILi4ELi2ELi4ENS5_IJNS4_1CILi2EEENSA_ILi1EEESC_EEEEENS5_IJNSA_ILi64EEENSA_ILi128EEESF_EEENS_10tfloat32_tENS5_IJlSC_lEEESI_SJ_NS4_8TiledMMAINS4_8MMA_AtomIJNS4_17SM100_MMA_TF32_SSISI_SI_fLi64ELi128ELNS4_4UMMA5MajorE0ELSO_0ELNSN_7ScaleInE0ELSP_0EEEEEENS4_6LayoutINS5_IJSC_SC_SC_EEENS5_IJNSA_ILi0EEESU_SU_EEEEENS5_IJNS4_10UnderscoreESX_SX_EEEEENS4_13SM90_TMA_LOADENS4_14ComposedLayoutINS4_7SwizzleILi3ELi4ELi3EEENS4_18smem_ptr_flag_bitsILi32EEENSS_INS5_IJNSA_ILi8EEENSA_ILi32EEEEEENS5_IJS17_SC_EEEEEEEvNS4_8identityENS4_23SM90_TMA_LOAD_MULTICASTES1B_vS1C_EENS_8epilogue10collective18CollectiveEpilogueINS1F_23Sm100TmaWarpSpecializedILi4ELi2ELi16ELb1ELb0EEEJSH_NS5_IJNSS_ISF_SC_EENSS_IS17_SC_EEEEESI_SJ_SI_SJ_NS1F_6fusion15FusionCallbacksIS1J_NS1N_17LinearCombinationISI_fSI_fLNS_15FloatRoundStyleE2EEESH_S1M_JEEENS4_5SM1004TMEM4LOAD26SM100_TMEM_LOAD_16dp128b8xES10_S1B_NS4_17SM75_U32x4_LDSM_NENS4_14SM90_TMA_STOREES1B_NS4_17SM90_U32x4_STSM_NENS4_39AutoVectorizingCopyWithAssumedAlignmentILi128EEEEEEvvEEEEvNT_6ParamsE --------------------------
	.section	.nv.shared._ZN7cutlass13device_kernelINS_4gemm6kernel13GemmUniversalIN4cute5tupleIJiiiiEEENS1_10collective13CollectiveMmaINS1_35MainloopSm100TmaUmmaWarpSpecializedILi4ELi2ELi4ENS5_IJNS4_1CILi2EEENSA_ILi1EEESC_EEEEENS5_IJNSA_ILi64EEENSA_ILi128EEESF_EEENS_10tfloat32_tENS5_IJlSC_lEEESI_SJ_NS4_8TiledMMAINS4_8MMA_AtomIJNS4_17SM100_MMA_TF32_SSISI_SI_fLi64ELi128ELNS4_4UMMA5MajorE0ELSO_0ELNSN_7ScaleInE0ELSP_0EEEEEENS4_6LayoutINS5_IJSC_SC_SC_EEENS5_IJNSA_ILi0EEESU_SU_EEEEENS5_IJNS4_10UnderscoreESX_SX_EEEEENS4_13SM90_TMA_LOADENS4_14ComposedLayoutINS4_7SwizzleILi3ELi4ELi3EEENS4_18smem_ptr_flag_bitsILi32EEENSS_INS5_IJNSA_ILi8EEENSA_ILi32EEEEEENS5_IJS17_SC_EEEEEEEvNS4_8identityENS4_23SM90_TMA_LOAD_MULTICASTES1B_vS1C_EENS_8epilogue10collective18CollectiveEpilogueINS1F_23Sm100TmaWarpSpecializedILi4ELi2ELi16ELb1ELb0EEEJSH_NS5_IJNSS_ISF_SC_EENSS_IS17_SC_EEEEESI_SJ_SI_SJ_NS1F_6fusion15FusionCallbacksIS1J_NS1N_17LinearCombinationISI_fSI_fLNS_15FloatRoundStyleE2EEESH_S1M_JEEENS4_5SM1004TMEM4LOAD26SM100_TMEM_LOAD_16dp128b8xES10_S1B_NS4_17SM75_U32x4_LDSM_NENS4_14SM90_TMA_STOREES1B_NS4_17SM90_U32x4_STSM_NENS4_39AutoVectorizingCopyWithAssumedAlignmentILi128EEEEEEvvEEEEvNT_6ParamsE,"aw",@nobits
	.sectionflags	@""
	.align	16
	.zero		1024


//--------------------- .nv.shared.reserved.0     --------------------------
	.section	.nv.shared.reserved.0,"aw",@nobits
	.weak		__nv_reservedSMEM_offset_0_alias
	.size		__nv_reservedSMEM_offset_0_alias, 0, 64
	.other		__nv_reservedSMEM_offset_0_alias,@"STO_CUDA_RESERVED_SHARED STV_DEFAULT"
__nv_reservedSMEM_offset_0_alias:
	.zero		0
.nv.shared.reserved.0:
	.zero		64
	.weak		__nv_reservedSMEM_tcgen05_partition
	.type		__nv_reservedSMEM_tcgen05_partition,@object
	.size		__nv_reservedSMEM_tcgen05_partition,(.L_0 - __nv_reservedSMEM_tcgen05_partition)
__nv_reservedSMEM_tcgen05_partition:
	.zero		32
.L_0:


//--------------------- .nv.global                --------------------------
	.section	.nv.global,"aw",@nobits
.nv.global:
	.type		_ZN40_INTERNAL_148f9c17_4_k_cu_3408926a_105324cute1_E,@object
	.size		_ZN40_INTERNAL_148f9c17_4_k_cu_3408926a_105324cute1_E,(_ZN40_INTERNAL_148f9c17_4_k_cu_3408926a_105324cuda3std3__45__cpo6cbeginE - _ZN40_INTERNAL_148f9c17_4_k_cu_3408926a_105324cute1_E)
_ZN40_INTERNAL_148f9c17_4_k_cu_3408926a_105324cute1_E:
	.zero		1
	.type		_ZN40_INTERNAL_148f9c17_4_k_cu_3408926a_105324cuda3std3__45__cpo6cbeginE,@object
	.size		_ZN40_INTERNAL_148f9c17_4_k_cu_3408926a_105324cuda3std3__45__cpo6cbeginE,(_ZN40_INTERNAL_148f9c17_4_k_cu_3408926a_105324cuda3std3__48in_placeE - _ZN40_INTERNAL_148f9c17_4_k_cu_3408926a_105324cuda3std3__45__cpo6cbeginE)
_ZN40_INTERNAL_148f9c17_4_k_cu_3408926a_105324cuda3std3__45__cpo6cbeginE:
	.zero		1
	.type		_ZN40_INTERNAL_148f9c17_4_k_cu_3408926a_105324cuda3std3__48in_placeE,@object
	.size		_ZN40_INTERNAL_148f9c17_4_k_cu_3408926a_105324cuda3std3__48in_placeE,(_ZN40_INTERNAL_148f9c17_4_k_cu_3408926a_105324cuda3std6ranges3__45__cpo9iter_moveE - _ZN40_INTERNAL_148f9c17_4_k_cu_3408926a_105324cuda3std3__48in_placeE)
_ZN40_INTERNAL_148f9c17_4_k_cu_3408926a_105324cuda3std3__48in_placeE:
	.zero		1
	.type		_ZN40_INTERNAL_148f9c17_4_k_cu_3408926a_105324cuda3std6ranges3__45__cpo9iter_moveE,@object
	.size		_ZN40_INTERNAL_148f9c17_4_k_cu_3408926a_105324cuda3std6ranges3__45__cpo9iter_moveE,(_ZN40_INTERNAL_148f9c17_4_k_cu_3408926a_105324cuda3std3__45__cpo5beginE - _ZN40_INTERNAL_148f9c17_4_k_cu_3408926a_105324cuda3std6ranges3__45__cpo9iter_moveE)
_ZN40_INTERNAL_148f9c17_4_k_cu_3408926a_105324cuda3std6ranges3__45__cpo9iter_moveE:
	.zero		1
	.type		_ZN40_INTERNAL_148f9c17_4_k_cu_3408926a_105324cuda3std3__45__cpo5beginE,@object
	.size		_ZN40_INTERNAL_148f9c17_4_k_cu_3408926a_105324cuda3std3__45__cpo5beginE,(_ZN40_INTERNAL_148f9c17_4_k_cu_3408926a_105324cuda3std3__442_GLOBAL__N__148f9c17_4_k_cu_3408926a_105326ignoreE - _ZN40_INTERNAL_148f9c17_4_k_cu_3408926a_105324cuda3std3__45__cpo5beginE)
_ZN40_INTERNAL_148f9c17_4_k_cu_3408926a_105324cuda3std3__45__cpo5beginE:
	.zero		1
	.type		_ZN40_INTERNAL_148f9c17_4_k_cu_3408926a_105324cuda3std3__442_GLOBAL__N__148f9c17_4_k_cu_3408926a_105326ignoreE,@object
	.size		_ZN40_INTERNAL_148f9c17_4_k_cu_3408926a_105324cuda3std3__442_GLOBAL__N__148f9c17_4_k_cu_3408926a_105326ignoreE,(_ZN40_INTERNAL_148f9c17_4_k_cu_3408926a_105324cute7productE - _ZN40_INTERNAL_148f9c17_4_k_cu_3408926a_105324cuda3std3__442_GLOBAL__N__148f9c17_4_k_cu_3408926a_105326ignoreE)
_ZN40_INTERNAL_148f9c17_4_k_cu_3408926a_105324cuda3std3__442_GLOBAL__N__148f9c17_4_k_cu_3408926a_105326ignoreE:
	.zero		1
	.type		_ZN40_INTERNAL_148f9c17_4_k_cu_3408926a_105324cute7productE,@object
	.size		_ZN40_INTERNAL_148f9c17_4_k_cu_3408926a_105324cute7productE,(_ZN40_INTERNAL_148f9c17_4_k_cu_3408926a_105324cuda3std3__45__cpo3endE - _ZN40_INTERNAL_148f9c17_4_k_cu_3408926a_105324cute7productE)
_ZN40_INTERNAL_148f9c17_4_k_cu_3408926a_105324cute7productE:
	.zero		1
	.type		_ZN40_INTERNAL_148f9c17_4_k_cu_3408926a_105324cuda3std3__45__cpo3endE,@object
	.size		_ZN40_INTERNAL_148f9c17_4_k_cu_3408926a_105324cuda3std3__45__cpo3endE,(_ZN40_INTERNAL_148f9c17_4_k_cu_3408926a_105324cuda3std3__419piecewise_constructE - _ZN40_INTERNAL_148f9c17_4_k_cu_3408926a_105324cuda3std3__45__cpo3endE)
_ZN40_INTERNAL_148f9c17_4_k_cu_3408926a_105324cuda3std3__45__cpo3endE:
	.zero		1
	.type		_ZN40_INTERNAL_148f9c17_4_k_cu_3408926a_105324cuda3std3__419piecewise_constructE,@object
	.size		_ZN40_INTERNAL_148f9c17_4_k_cu_3408926a_105324cuda3std3__419piecewise_constructE,(_ZN40_INTERNAL_148f9c17_4_k_cu_3408926a_105324cuda3std3__45__cpo4cendE - _ZN40_INTERNAL_148f9c17_4_k_cu_3408926a_105324cuda3std3__419piecewise_constructE)
_ZN40_INTERNAL_148f9c17_4_k_cu_3408926a_105324cuda3std3__419piecewise_constructE:
	.zero		1
	.type		_ZN40_INTERNAL_148f9c17_4_k_cu_3408926a_105324cuda3std3__45__cpo4cendE,@object
	.size		_ZN40_INTERNAL_148f9c17_4_k_cu_3408926a_105324cuda3std3__45__cpo4cendE,(_ZN40_INTERNAL_148f9c17_4_k_cu_3408926a_105324cuda3std6ranges3__45__cpo4swapE - _ZN40_INTERNAL_148f9c17_4_k_cu_3408926a_105324cuda3std3__45__cpo4cendE)
_ZN40_INTERNAL_148f9c17_4_k_cu_3408926a_105324cuda3std3__45__cpo4cendE:
	.zero		1
	.type		_ZN40_INTERNAL_148f9c17_4_k_cu_3408926a_105324cuda3std6ranges3__45__cpo4swapE,@object
	.size		_ZN40_INTERNAL_148f9c17_4_k_cu_3408926a_105324cuda3std6ranges3__45__cpo4swapE,(.L_10 - _ZN40_INTERNAL_148f9c17_4_k_cu_3408926a_105324cuda3std6ranges3__45__cpo4swapE)
_ZN40_INTERNAL_148f9c17_4_k_cu_3408926a_105324cuda3std6ranges3__45__cpo4swapE:
	.zero		1
.L_10:


//--------------------- .nv.constant0._ZN7cutlass13device_kernelINS_4gemm6kernel13GemmUniversalIN4cute5tupleIJiiiiEEENS1_10collective13CollectiveMmaINS1_35MainloopSm100TmaUmmaWarpSpecializedILi4ELi2ELi4ENS5_IJNS4_1CILi2EEENSA_ILi1EEESC_EEEEENS5_IJNSA_ILi64EEENSA_ILi128EEESF_EEENS_10tfloat32_tENS5_IJlSC_lEEESI_SJ_NS4_8TiledMMAINS4_8MMA_AtomIJNS4_17SM100_MMA_TF32_SSISI_SI_fLi64ELi128ELNS4_4UMMA5MajorE0ELSO_0ELNSN_7ScaleInE0ELSP_0EEEEEENS4_6LayoutINS5_IJSC_SC_SC_EEENS5_IJNSA_ILi0EEESU_SU_EEEEENS5_IJNS4_10UnderscoreESX_SX_EEEEENS4_13SM90_TMA_LOADENS4_14ComposedLayoutINS4_7SwizzleILi3ELi4ELi3EEENS4_18smem_ptr_flag_bitsILi32EEENSS_INS5_IJNSA_ILi8EEENSA_ILi32EEEEEENS5_IJS17_SC_EEEEEEEvNS4_8identityENS4_23SM90_TMA_LOAD_MULTICASTES1B_vS1C_EENS_8epilogue10collective18CollectiveEpilogueINS1F_23Sm100TmaWarpSpecializedILi4ELi2ELi16ELb1ELb0EEEJSH_NS5_IJNSS_ISF_SC_EENSS_IS17_SC_EEEEESI_SJ_SI_SJ_NS1F_6fusion15FusionCallbacksIS1J_NS1N_17LinearCombinationISI_fSI_fLNS_15FloatRoundStyleE2EEESH_S1M_JEEENS4_5SM1004TMEM4LOAD26SM100_TMEM_LOAD_16dp128b8xES10_S1B_NS4_17SM75_U32x4_LDSM_NENS4_14SM90_TMA_STOREES1B_NS4_17SM90_U32x4_STSM_NENS4_39AutoVectorizingCopyWithAssumedAlignmentILi128EEEEEEvvEEEEvNT_6ParamsE --------------------------
	.section	.nv.constant0._ZN7cutlass13device_kernelINS_4gemm6kernel13GemmUniversalIN4cute5tupleIJiiiiEEENS1_10collective13CollectiveMmaINS1_35MainloopSm100TmaUmmaWarpSpecializedILi4ELi2ELi4ENS5_IJNS4_1CILi2EEENSA_ILi1EEESC_EEEEENS5_IJNSA_ILi64EEENSA_ILi128EEESF_EEENS_10tfloat32_tENS5_IJlSC_lEEESI_SJ_NS4_8TiledMMAINS4_8MMA_AtomIJNS4_17SM100_MMA_TF32_SSISI_SI_fLi64ELi128ELNS4_4UMMA5MajorE0ELSO_0ELNSN_7ScaleInE0ELSP_0EEEEEENS4_6LayoutINS5_IJSC_SC_SC_EEENS5_IJNSA_ILi0EEESU_SU_EEEEENS5_IJNS4_10UnderscoreESX_SX_EEEEENS4_13SM90_TMA_LOADENS4_14ComposedLayoutINS4_7SwizzleILi3ELi4ELi3EEENS4_18smem_ptr_flag_bitsILi32EEENSS_INS5_IJNSA_ILi8EEENSA_ILi32EEEEEENS5_IJS17_SC_EEEEEEEvNS4_8identityENS4_23SM90_TMA_LOAD_MULTICASTES1B_vS1C_EENS_8epilogue10collective18CollectiveEpilogueINS1F_23Sm100TmaWarpSpecializedILi4ELi2ELi16ELb1ELb0EEEJSH_NS5_IJNSS_ISF_SC_EENSS_IS17_SC_EEEEESI_SJ_SI_SJ_NS1F_6fusion15FusionCallbacksIS1J_NS1N_17LinearCombinationISI_fSI_fLNS_15FloatRoundStyleE2EEESH_S1M_JEEENS4_5SM1004TMEM4LOAD26SM100_TMEM_LOAD_16dp128b8xES10_S1B_NS4_17SM75_U32x4_LDSM_NENS4_14SM90_TMA_STOREES1B_NS4_17SM90_U32x4_STSM_NENS4_39AutoVectorizingCopyWithAssumedAlignmentILi128EEEEEEvvEEEEvNT_6ParamsE,"a",@progbits
	.sectionflags	@""
	.align	4
.nv.constant0._ZN7cutlass13device_kernelINS_4gemm6kernel13GemmUniversalIN4cute5tupleIJiiiiEEENS1_10collective13CollectiveMmaINS1_35MainloopSm100TmaUmmaWarpSpecializedILi4ELi2ELi4ENS5_IJNS4_1CILi2EEENSA_ILi1EEESC_EEEEENS5_IJNSA_ILi64EEENSA_ILi128EEESF_EEENS_10tfloat32_tENS5_IJlSC_lEEESI_SJ_NS4_8TiledMMAINS4_8MMA_AtomIJNS4_17SM100_MMA_TF32_SSISI_SI_fLi64ELi128ELNS4_4UMMA5MajorE0ELSO_0ELNSN_7ScaleInE0ELSP_0EEEEEENS4_6LayoutINS5_IJSC_SC_SC_EEENS5_IJNSA_ILi0EEESU_SU_EEEEENS5_IJNS4_10UnderscoreESX_SX_EEEEENS4_13SM90_TMA_LOADENS4_14ComposedLayoutINS4_7SwizzleILi3ELi4ELi3EEENS4_18smem_ptr_flag_bitsILi32EEENSS_INS5_IJNSA_ILi8EEENSA_ILi32EEEEEENS5_IJS17_SC_EEEEEEEvNS4_8identityENS4_23SM90_TMA_LOAD_MULTICASTES1B_vS1C_EENS_8epilogue10collective18CollectiveEpilogueINS1F_23Sm100TmaWarpSpecializedILi4ELi2ELi16ELb1ELb0EEEJSH_NS5_IJNSS_ISF_SC_EENSS_IS17_SC_EEEEESI_SJ_SI_SJ_NS1F_6fusion15FusionCallbacksIS1J_NS1N_17LinearCombinationISI_fSI_fLNS_15FloatRoundStyleE2EEESH_S1M_JEEENS4_5SM1004TMEM4LOAD26SM100_TMEM_LOAD_16dp128b8xES10_S1B_NS4_17SM75_U32x4_LDSM_NENS4_14SM90_TMA_STOREES1B_NS4_17SM90_U32x4_STSM_NENS4_39AutoVectorizingCopyWithAssumedAlignmentILi128EEEEEEvvEEEEvNT_6ParamsE:
	.zero		2944


//--------------------- SYMBOLS --------------------------

	.type		.nv.reservedSmem.offset0,@object
	.size		.nv.reservedSmem.offset0,0x4
	.type		.nv.reservedSmem.cap,@object
	.size		.nv.reservedSmem.cap,0x4
	.type		__assertfail,@function
